//
// Generated by NVIDIA NVVM Compiler
//
// Compiler Build ID: CL-36424714
// Cuda compilation tools, release 13.0, V13.0.88
// Based on NVVM 20.0.0
//

.version 9.0
.target sm_100
.address_size 64

	// .globl	_Z15init_rng_kernelP17curandStateXORWOWy
.global .align 4 .b8 precalc_xorwow_matrix[102400];
.global .align 4 .b8 precalc_xorwow_offset_matrix[102400];
.global .align 4 .b8 mrg32k3aM1[2304];
.global .align 4 .b8 mrg32k3aM2[2304];
.global .align 4 .b8 mrg32k3aM1SubSeq[2016];
.global .align 4 .b8 mrg32k3aM2SubSeq[2016];
.global .align 4 .b8 mrg32k3aM1Seq[2304];
.global .align 4 .b8 mrg32k3aM2Seq[2304];
.const .align 8 .b8 __cr_lgamma_table[72];
// _ZZ14softmax_kernelPfiE5s_max has been demoted
// _ZZ14softmax_kernelPfiE5s_sum has been demoted
// _ZZ14softmax_kernelPfiE10s_max_vals has been demoted
// _ZZ14softmax_kernelPfiE10s_sum_vals has been demoted
// _ZZ18topk_filter_kernelPfS_iiE11s_threshold has been demoted
// _ZZ18topp_filter_kernelPfifE11s_threshold has been demoted

.visible .entry _Z15init_rng_kernelP17curandStateXORWOWy(
	.param .u64 .ptr .align 1 _Z15init_rng_kernelP17curandStateXORWOWy_param_0,
	.param .u64 _Z15init_rng_kernelP17curandStateXORWOWy_param_1
)
{
	.reg .pred 	%p<24>;
	.reg .b32 	%r<413>;
	.reg .b64 	%rd<19>;

	ld.param.u64 	%rd8, [_Z15init_rng_kernelP17curandStateXORWOWy_param_0];
	ld.param.u64 	%rd9, [_Z15init_rng_kernelP17curandStateXORWOWy_param_1];
	cvta.to.global.u64 	%rd10, %rd8;
	mov.u32 	%r182, %tid.x;
	mov.u32 	%r183, %ctaid.x;
	mov.u32 	%r184, %ntid.x;
	mad.lo.s32 	%r185, %r183, %r184, %r182;
	cvt.s64.s32 	%rd18, %r185;
	mul.wide.s32 	%rd11, %r185, 48;
	add.s64 	%rd2, %rd10, %rd11;
	cvt.u32.u64 	%r186, %rd9;
	xor.b32  	%r187, %r186, -1429050551;
	mul.lo.s32 	%r188, %r187, 1099087573;
	{ .reg .b32 tmp; mov.b64 {tmp, %r189}, %rd9; }
	xor.b32  	%r190, %r189, -136515619;
	mul.lo.s32 	%r191, %r190, -1703105765;
	add.s32 	%r192, %r188, %r191;
	add.s32 	%r193, %r192, 6615241;
	add.s32 	%r194, %r188, 123456789;
	st.global.v2.u32 	[%rd2], {%r193, %r194};
	xor.b32  	%r195, %r188, 362436069;
	add.s32 	%r196, %r191, 521288629;
	st.global.v2.u32 	[%rd2+8], {%r195, %r196};
	xor.b32  	%r197, %r191, 88675123;
	add.s32 	%r198, %r188, 5783321;
	st.global.v2.u32 	[%rd2+16], {%r197, %r198};
	setp.eq.s32 	%p1, %r185, 0;
	@%p1 bra 	$L__BB0_42;
	mov.b32 	%r319, 0;
$L__BB0_2:
	and.b64  	%rd4, %rd18, 3;
	setp.eq.s64 	%p2, %rd4, 0;
	@%p2 bra 	$L__BB0_41;
	mul.wide.u32 	%rd12, %r319, 3200;
	mov.u64 	%rd13, precalc_xorwow_matrix;
	add.s64 	%rd5, %rd13, %rd12;
	cvt.u32.u64 	%r2, %rd4;
	mov.b32 	%r320, 0;
$L__BB0_4:
	mov.b32 	%r333, 0;
	mov.u32 	%r334, %r333;
	mov.u32 	%r335, %r333;
	mov.u32 	%r336, %r333;
	mov.u32 	%r337, %r333;
	mov.u32 	%r326, %r333;
$L__BB0_5:
	mul.wide.u32 	%rd14, %r326, 4;
	add.s64 	%rd15, %rd2, %rd14;
	ld.global.u32 	%r10, [%rd15+4];
	shl.b32 	%r11, %r326, 5;
	mov.b32 	%r332, 0;
$L__BB0_6:
	.pragma "nounroll";
	shr.u32 	%r203, %r10, %r332;
	and.b32  	%r204, %r203, 1;
	setp.eq.b32 	%p3, %r204, 1;
	not.pred 	%p4, %p3;
	add.s32 	%r205, %r11, %r332;
	mul.lo.s32 	%r206, %r205, 5;
	mul.wide.u32 	%rd16, %r206, 4;
	add.s64 	%rd6, %rd5, %rd16;
	@%p4 bra 	$L__BB0_8;
	ld.global.u32 	%r207, [%rd6];
	xor.b32  	%r337, %r337, %r207;
	ld.global.u32 	%r208, [%rd6+4];
	xor.b32  	%r336, %r336, %r208;
	ld.global.u32 	%r209, [%rd6+8];
	xor.b32  	%r335, %r335, %r209;
	ld.global.u32 	%r210, [%rd6+12];
	xor.b32  	%r334, %r334, %r210;
	ld.global.u32 	%r211, [%rd6+16];
	xor.b32  	%r333, %r333, %r211;
$L__BB0_8:
	and.b32  	%r213, %r203, 2;
	setp.eq.s32 	%p5, %r213, 0;
	@%p5 bra 	$L__BB0_10;
	ld.global.u32 	%r214, [%rd6+20];
	xor.b32  	%r337, %r337, %r214;
	ld.global.u32 	%r215, [%rd6+24];
	xor.b32  	%r336, %r336, %r215;
	ld.global.u32 	%r216, [%rd6+28];
	xor.b32  	%r335, %r335, %r216;
	ld.global.u32 	%r217, [%rd6+32];
	xor.b32  	%r334, %r334, %r217;
	ld.global.u32 	%r218, [%rd6+36];
	xor.b32  	%r333, %r333, %r218;
$L__BB0_10:
	and.b32  	%r220, %r203, 4;
	setp.eq.s32 	%p6, %r220, 0;
	@%p6 bra 	$L__BB0_12;
	ld.global.u32 	%r221, [%rd6+40];
	xor.b32  	%r337, %r337, %r221;
	ld.global.u32 	%r222, [%rd6+44];
	xor.b32  	%r336, %r336, %r222;
	ld.global.u32 	%r223, [%rd6+48];
	xor.b32  	%r335, %r335, %r223;
	ld.global.u32 	%r224, [%rd6+52];
	xor.b32  	%r334, %r334, %r224;
	ld.global.u32 	%r225, [%rd6+56];
	xor.b32  	%r333, %r333, %r225;
$L__BB0_12:
	and.b32  	%r227, %r203, 8;
	setp.eq.s32 	%p7, %r227, 0;
	@%p7 bra 	$L__BB0_14;
	ld.global.u32 	%r228, [%rd6+60];
	xor.b32  	%r337, %r337, %r228;
	ld.global.u32 	%r229, [%rd6+64];
	xor.b32  	%r336, %r336, %r229;
	ld.global.u32 	%r230, [%rd6+68];
	xor.b32  	%r335, %r335, %r230;
	ld.global.u32 	%r231, [%rd6+72];
	xor.b32  	%r334, %r334, %r231;
	ld.global.u32 	%r232, [%rd6+76];
	xor.b32  	%r333, %r333, %r232;
$L__BB0_14:
	and.b32  	%r234, %r203, 16;
	setp.eq.s32 	%p8, %r234, 0;
	@%p8 bra 	$L__BB0_16;
	ld.global.u32 	%r235, [%rd6+80];
	xor.b32  	%r337, %r337, %r235;
	ld.global.u32 	%r236, [%rd6+84];
	xor.b32  	%r336, %r336, %r236;
	ld.global.u32 	%r237, [%rd6+88];
	xor.b32  	%r335, %r335, %r237;
	ld.global.u32 	%r238, [%rd6+92];
	xor.b32  	%r334, %r334, %r238;
	ld.global.u32 	%r239, [%rd6+96];
	xor.b32  	%r333, %r333, %r239;
$L__BB0_16:
	and.b32  	%r241, %r203, 32;
	setp.eq.s32 	%p9, %r241, 0;
	@%p9 bra 	$L__BB0_18;
	ld.global.u32 	%r242, [%rd6+100];
	xor.b32  	%r337, %r337, %r242;
	ld.global.u32 	%r243, [%rd6+104];
	xor.b32  	%r336, %r336, %r243;
	ld.global.u32 	%r244, [%rd6+108];
	xor.b32  	%r335, %r335, %r244;
	ld.global.u32 	%r245, [%rd6+112];
	xor.b32  	%r334, %r334, %r245;
	ld.global.u32 	%r246, [%rd6+116];
	xor.b32  	%r333, %r333, %r246;
$L__BB0_18:
	and.b32  	%r248, %r203, 64;
	setp.eq.s32 	%p10, %r248, 0;
	@%p10 bra 	$L__BB0_20;
	ld.global.u32 	%r249, [%rd6+120];
	xor.b32  	%r337, %r337, %r249;
	ld.global.u32 	%r250, [%rd6+124];
	xor.b32  	%r336, %r336, %r250;
	ld.global.u32 	%r251, [%rd6+128];
	xor.b32  	%r335, %r335, %r251;
	ld.global.u32 	%r252, [%rd6+132];
	xor.b32  	%r334, %r334, %r252;
	ld.global.u32 	%r253, [%rd6+136];
	xor.b32  	%r333, %r333, %r253;
$L__BB0_20:
	and.b32  	%r255, %r203, 128;
	setp.eq.s32 	%p11, %r255, 0;
	@%p11 bra 	$L__BB0_22;
	ld.global.u32 	%r256, [%rd6+140];
	xor.b32  	%r337, %r337, %r256;
	ld.global.u32 	%r257, [%rd6+144];
	xor.b32  	%r336, %r336, %r257;
	ld.global.u32 	%r258, [%rd6+148];
	xor.b32  	%r335, %r335, %r258;
	ld.global.u32 	%r259, [%rd6+152];
	xor.b32  	%r334, %r334, %r259;
	ld.global.u32 	%r260, [%rd6+156];
	xor.b32  	%r333, %r333, %r260;
$L__BB0_22:
	and.b32  	%r262, %r203, 256;
	setp.eq.s32 	%p12, %r262, 0;
	@%p12 bra 	$L__BB0_24;
	ld.global.u32 	%r263, [%rd6+160];
	xor.b32  	%r337, %r337, %r263;
	ld.global.u32 	%r264, [%rd6+164];
	xor.b32  	%r336, %r336, %r264;
	ld.global.u32 	%r265, [%rd6+168];
	xor.b32  	%r335, %r335, %r265;
	ld.global.u32 	%r266, [%rd6+172];
	xor.b32  	%r334, %r334, %r266;
	ld.global.u32 	%r267, [%rd6+176];
	xor.b32  	%r333, %r333, %r267;
$L__BB0_24:
	and.b32  	%r269, %r203, 512;
	setp.eq.s32 	%p13, %r269, 0;
	@%p13 bra 	$L__BB0_26;
	ld.global.u32 	%r270, [%rd6+180];
	xor.b32  	%r337, %r337, %r270;
	ld.global.u32 	%r271, [%rd6+184];
	xor.b32  	%r336, %r336, %r271;
	ld.global.u32 	%r272, [%rd6+188];
	xor.b32  	%r335, %r335, %r272;
	ld.global.u32 	%r273, [%rd6+192];
	xor.b32  	%r334, %r334, %r273;
	ld.global.u32 	%r274, [%rd6+196];
	xor.b32  	%r333, %r333, %r274;
$L__BB0_26:
	and.b32  	%r276, %r203, 1024;
	setp.eq.s32 	%p14, %r276, 0;
	@%p14 bra 	$L__BB0_28;
	ld.global.u32 	%r277, [%rd6+200];
	xor.b32  	%r337, %r337, %r277;
	ld.global.u32 	%r278, [%rd6+204];
	xor.b32  	%r336, %r336, %r278;
	ld.global.u32 	%r279, [%rd6+208];
	xor.b32  	%r335, %r335, %r279;
	ld.global.u32 	%r280, [%rd6+212];
	xor.b32  	%r334, %r334, %r280;
	ld.global.u32 	%r281, [%rd6+216];
	xor.b32  	%r333, %r333, %r281;
$L__BB0_28:
	and.b32  	%r283, %r203, 2048;
	setp.eq.s32 	%p15, %r283, 0;
	@%p15 bra 	$L__BB0_30;
	ld.global.u32 	%r284, [%rd6+220];
	xor.b32  	%r337, %r337, %r284;
	ld.global.u32 	%r285, [%rd6+224];
	xor.b32  	%r336, %r336, %r285;
	ld.global.u32 	%r286, [%rd6+228];
	xor.b32  	%r335, %r335, %r286;
	ld.global.u32 	%r287, [%rd6+232];
	xor.b32  	%r334, %r334, %r287;
	ld.global.u32 	%r288, [%rd6+236];
	xor.b32  	%r333, %r333, %r288;
$L__BB0_30:
	and.b32  	%r290, %r203, 4096;
	setp.eq.s32 	%p16, %r290, 0;
	@%p16 bra 	$L__BB0_32;
	ld.global.u32 	%r291, [%rd6+240];
	xor.b32  	%r337, %r337, %r291;
	ld.global.u32 	%r292, [%rd6+244];
	xor.b32  	%r336, %r336, %r292;
	ld.global.u32 	%r293, [%rd6+248];
	xor.b32  	%r335, %r335, %r293;
	ld.global.u32 	%r294, [%rd6+252];
	xor.b32  	%r334, %r334, %r294;
	ld.global.u32 	%r295, [%rd6+256];
	xor.b32  	%r333, %r333, %r295;
$L__BB0_32:
	and.b32  	%r297, %r203, 8192;
	setp.eq.s32 	%p17, %r297, 0;
	@%p17 bra 	$L__BB0_34;
	ld.global.u32 	%r298, [%rd6+260];
	xor.b32  	%r337, %r337, %r298;
	ld.global.u32 	%r299, [%rd6+264];
	xor.b32  	%r336, %r336, %r299;
	ld.global.u32 	%r300, [%rd6+268];
	xor.b32  	%r335, %r335, %r300;
	ld.global.u32 	%r301, [%rd6+272];
	xor.b32  	%r334, %r334, %r301;
	ld.global.u32 	%r302, [%rd6+276];
	xor.b32  	%r333, %r333, %r302;
$L__BB0_34:
	and.b32  	%r304, %r203, 16384;
	setp.eq.s32 	%p18, %r304, 0;
	@%p18 bra 	$L__BB0_36;
	ld.global.u32 	%r305, [%rd6+280];
	xor.b32  	%r337, %r337, %r305;
	ld.global.u32 	%r306, [%rd6+284];
	xor.b32  	%r336, %r336, %r306;
	ld.global.u32 	%r307, [%rd6+288];
	xor.b32  	%r335, %r335, %r307;
	ld.global.u32 	%r308, [%rd6+292];
	xor.b32  	%r334, %r334, %r308;
	ld.global.u32 	%r309, [%rd6+296];
	xor.b32  	%r333, %r333, %r309;
$L__BB0_36:
	and.b32  	%r311, %r203, 32768;
	setp.eq.s32 	%p19, %r311, 0;
	@%p19 bra 	$L__BB0_38;
	ld.global.u32 	%r312, [%rd6+300];
	xor.b32  	%r337, %r337, %r312;
	ld.global.u32 	%r313, [%rd6+304];
	xor.b32  	%r336, %r336, %r313;
	ld.global.u32 	%r314, [%rd6+308];
	xor.b32  	%r335, %r335, %r314;
	ld.global.u32 	%r315, [%rd6+312];
	xor.b32  	%r334, %r334, %r315;
	ld.global.u32 	%r316, [%rd6+316];
	xor.b32  	%r333, %r333, %r316;
$L__BB0_38:
	add.s32 	%r332, %r332, 16;
	setp.ne.s32 	%p20, %r332, 32;
	@%p20 bra 	$L__BB0_6;
	mad.lo.s32 	%r317, %r326, -31, %r11;
	add.s32 	%r326, %r317, 1;
	setp.ne.s32 	%p21, %r326, 5;
	@%p21 bra 	$L__BB0_5;
	st.global.u32 	[%rd2+4], %r337;
	st.global.u32 	[%rd2+8], %r336;
	st.global.u32 	[%rd2+12], %r335;
	st.global.u32 	[%rd2+16], %r334;
	st.global.u32 	[%rd2+20], %r333;
	add.s32 	%r320, %r320, 1;
	setp.lt.u32 	%p22, %r320, %r2;
	@%p22 bra 	$L__BB0_4;
$L__BB0_41:
	shr.u64 	%rd7, %rd18, 2;
	add.s32 	%r319, %r319, 1;
	setp.gt.u64 	%p23, %rd18, 3;
	mov.u64 	%rd18, %rd7;
	@%p23 bra 	$L__BB0_2;
$L__BB0_42:
	mov.b32 	%r318, 0;
	st.global.v2.u32 	[%rd2+24], {%r318, %r318};
	st.global.u32 	[%rd2+32], %r318;
	mov.b64 	%rd17, 0;
	st.global.u64 	[%rd2+40], %rd17;
	ret;

}
	// .globl	_Z24temperature_scale_kernelPfif
.visible .entry _Z24temperature_scale_kernelPfif(
	.param .u64 .ptr .align 1 _Z24temperature_scale_kernelPfif_param_0,
	.param .u32 _Z24temperature_scale_kernelPfif_param_1,
	.param .f32 _Z24temperature_scale_kernelPfif_param_2
)
{
	.reg .pred 	%p<4>;
	.reg .b32 	%r<6>;
	.reg .b32 	%f<4>;
	.reg .b64 	%rd<5>;

	ld.param.u64 	%rd1, [_Z24temperature_scale_kernelPfif_param_0];
	ld.param.u32 	%r2, [_Z24temperature_scale_kernelPfif_param_1];
	ld.param.f32 	%f1, [_Z24temperature_scale_kernelPfif_param_2];
	mov.u32 	%r3, %tid.x;
	mov.u32 	%r4, %ctaid.x;
	mov.u32 	%r5, %ntid.x;
	mad.lo.s32 	%r1, %r4, %r5, %r3;
	setp.ge.s32 	%p1, %r1, %r2;
	setp.leu.f32 	%p2, %f1, 0f00000000;
	or.pred  	%p3, %p1, %p2;
	@%p3 bra 	$L__BB1_2;
	cvta.to.global.u64 	%rd2, %rd1;
	mul.wide.s32 	%rd3, %r1, 4;
	add.s64 	%rd4, %rd2, %rd3;
	ld.global.f32 	%f2, [%rd4];
	div.rn.f32 	%f3, %f2, %f1;
	st.global.f32 	[%rd4], %f3;
$L__BB1_2:
	ret;

}
	// .globl	_Z25repetition_penalty_kernelPfPKiif
.visible .entry _Z25repetition_penalty_kernelPfPKiif(
	.param .u64 .ptr .align 1 _Z25repetition_penalty_kernelPfPKiif_param_0,
	.param .u64 .ptr .align 1 _Z25repetition_penalty_kernelPfPKiif_param_1,
	.param .u32 _Z25repetition_penalty_kernelPfPKiif_param_2,
	.param .f32 _Z25repetition_penalty_kernelPfPKiif_param_3
)
{
	.reg .pred 	%p<4>;
	.reg .b32 	%r<7>;
	.reg .b32 	%f<5>;
	.reg .b64 	%rd<9>;

	ld.param.u64 	%rd2, [_Z25repetition_penalty_kernelPfPKiif_param_0];
	ld.param.u64 	%rd3, [_Z25repetition_penalty_kernelPfPKiif_param_1];
	ld.param.u32 	%r3, [_Z25repetition_penalty_kernelPfPKiif_param_2];
	ld.param.f32 	%f2, [_Z25repetition_penalty_kernelPfPKiif_param_3];
	mov.u32 	%r4, %tid.x;
	mov.u32 	%r5, %ctaid.x;
	mov.u32 	%r6, %ntid.x;
	mad.lo.s32 	%r1, %r5, %r6, %r4;
	setp.ge.s32 	%p1, %r1, %r3;
	@%p1 bra 	$L__BB2_5;
	cvta.to.global.u64 	%rd4, %rd3;
	mul.wide.s32 	%rd5, %r1, 4;
	add.s64 	%rd6, %rd4, %rd5;
	ld.global.u32 	%r2, [%rd6];
	setp.lt.s32 	%p2, %r2, 0;
	@%p2 bra 	$L__BB2_5;
	cvta.to.global.u64 	%rd7, %rd2;
	mul.wide.u32 	%rd8, %r2, 4;
	add.s64 	%rd1, %rd7, %rd8;
	ld.global.f32 	%f1, [%rd1];
	setp.leu.f32 	%p3, %f1, 0f00000000;
	@%p3 bra 	$L__BB2_4;
	div.rn.f32 	%f4, %f1, %f2;
	st.global.f32 	[%rd1], %f4;
	bra.uni 	$L__BB2_5;
$L__BB2_4:
	mul.f32 	%f3, %f2, %f1;
	st.global.f32 	[%rd1], %f3;
$L__BB2_5:
	ret;

}
	// .globl	_Z14softmax_kernelPfi
.visible .entry _Z14softmax_kernelPfi(
	.param .u64 .ptr .align 1 _Z14softmax_kernelPfi_param_0,
	.param .u32 _Z14softmax_kernelPfi_param_1
)
{
	.reg .pred 	%p<34>;
	.reg .b32 	%r<23>;
	.reg .b32 	%f<78>;
	.reg .b64 	%rd<9>;
	// demoted variable
	.shared .align 4 .f32 _ZZ14softmax_kernelPfiE5s_max;
	// demoted variable
	.shared .align 4 .f32 _ZZ14softmax_kernelPfiE5s_sum;
	// demoted variable
	.shared .align 4 .b8 _ZZ14softmax_kernelPfiE10s_max_vals[1024];
	// demoted variable
	.shared .align 4 .b8 _ZZ14softmax_kernelPfiE10s_sum_vals[1024];
	ld.param.u64 	%rd2, [_Z14softmax_kernelPfi_param_0];
	ld.param.u32 	%r13, [_Z14softmax_kernelPfi_param_1];
	cvta.to.global.u64 	%rd1, %rd2;
	mov.u32 	%r22, %tid.x;
	setp.ge.s32 	%p1, %r22, %r13;
	mov.f32 	%f75, 0fFF7FFFFF;
	@%p1 bra 	$L__BB3_3;
	mov.f32 	%f75, 0fFF7FFFFF;
	mov.u32 	%r2, %ntid.x;
	mov.u32 	%r20, %r22;
$L__BB3_2:
	mul.wide.s32 	%rd3, %r20, 4;
	add.s64 	%rd4, %rd1, %rd3;
	ld.global.f32 	%f19, [%rd4];
	setp.gt.f32 	%p2, %f19, %f75;
	selp.f32 	%f75, %f19, %f75, %p2;
	add.s32 	%r20, %r20, %r2;
	setp.lt.s32 	%p3, %r20, %r13;
	@%p3 bra 	$L__BB3_2;
$L__BB3_3:
	shl.b32 	%r14, %r22, 2;
	mov.u32 	%r15, _ZZ14softmax_kernelPfiE10s_max_vals;
	add.s32 	%r5, %r15, %r14;
	st.shared.f32 	[%r5], %f75;
	bar.sync 	0;
	setp.gt.u32 	%p4, %r22, 127;
	@%p4 bra 	$L__BB3_6;
	ld.shared.f32 	%f4, [%r5+512];
	ld.shared.f32 	%f20, [%r5];
	setp.leu.f32 	%p5, %f4, %f20;
	@%p5 bra 	$L__BB3_6;
	st.shared.f32 	[%r5], %f4;
$L__BB3_6:
	bar.sync 	0;
	setp.gt.u32 	%p6, %r22, 63;
	@%p6 bra 	$L__BB3_9;
	ld.shared.f32 	%f5, [%r5+256];
	ld.shared.f32 	%f21, [%r5];
	setp.leu.f32 	%p7, %f5, %f21;
	@%p7 bra 	$L__BB3_9;
	st.shared.f32 	[%r5], %f5;
$L__BB3_9:
	bar.sync 	0;
	setp.gt.u32 	%p8, %r22, 31;
	@%p8 bra 	$L__BB3_12;
	ld.shared.f32 	%f6, [%r5+128];
	ld.shared.f32 	%f22, [%r5];
	setp.leu.f32 	%p9, %f6, %f22;
	@%p9 bra 	$L__BB3_12;
	st.shared.f32 	[%r5], %f6;
$L__BB3_12:
	bar.sync 	0;
	setp.gt.u32 	%p10, %r22, 15;
	@%p10 bra 	$L__BB3_15;
	ld.shared.f32 	%f7, [%r5+64];
	ld.shared.f32 	%f23, [%r5];
	setp.leu.f32 	%p11, %f7, %f23;
	@%p11 bra 	$L__BB3_15;
	st.shared.f32 	[%r5], %f7;
$L__BB3_15:
	bar.sync 	0;
	setp.gt.u32 	%p12, %r22, 7;
	@%p12 bra 	$L__BB3_18;
	ld.shared.f32 	%f8, [%r5+32];
	ld.shared.f32 	%f24, [%r5];
	setp.leu.f32 	%p13, %f8, %f24;
	@%p13 bra 	$L__BB3_18;
	st.shared.f32 	[%r5], %f8;
$L__BB3_18:
	bar.sync 	0;
	setp.gt.u32 	%p14, %r22, 3;
	@%p14 bra 	$L__BB3_21;
	ld.shared.f32 	%f9, [%r5+16];
	ld.shared.f32 	%f25, [%r5];
	setp.leu.f32 	%p15, %f9, %f25;
	@%p15 bra 	$L__BB3_21;
	st.shared.f32 	[%r5], %f9;
$L__BB3_21:
	bar.sync 	0;
	setp.gt.u32 	%p16, %r22, 1;
	@%p16 bra 	$L__BB3_24;
	ld.shared.f32 	%f10, [%r5+8];
	ld.shared.f32 	%f26, [%r5];
	setp.leu.f32 	%p17, %f10, %f26;
	@%p17 bra 	$L__BB3_24;
	st.shared.f32 	[%r5], %f10;
$L__BB3_24:
	bar.sync 	0;
	setp.ne.s32 	%p18, %r22, 0;
	@%p18 bra 	$L__BB3_27;
	ld.shared.f32 	%f11, [_ZZ14softmax_kernelPfiE10s_max_vals+4];
	ld.shared.f32 	%f27, [%r5];
	setp.leu.f32 	%p19, %f11, %f27;
	@%p19 bra 	$L__BB3_27;
	st.shared.f32 	[%r5], %f11;
$L__BB3_27:
	setp.ne.s32 	%p20, %r22, 0;
	bar.sync 	0;
	@%p20 bra 	$L__BB3_29;
	ld.shared.f32 	%f28, [_ZZ14softmax_kernelPfiE10s_max_vals];
	st.shared.f32 	[_ZZ14softmax_kernelPfiE5s_max], %f28;
$L__BB3_29:
	setp.ge.s32 	%p21, %r22, %r13;
	bar.sync 	0;
	mov.f32 	%f77, 0f00000000;
	@%p21 bra 	$L__BB3_32;
	ld.shared.f32 	%f12, [_ZZ14softmax_kernelPfiE5s_max];
	mov.f32 	%f77, 0f00000000;
	mov.u32 	%r6, %ntid.x;
	mov.u32 	%r21, %r22;
$L__BB3_31:
	mul.wide.s32 	%rd5, %r21, 4;
	add.s64 	%rd6, %rd1, %rd5;
	ld.global.f32 	%f31, [%rd6];
	sub.f32 	%f32, %f31, %f12;
	fma.rn.f32 	%f33, %f32, 0f3BBB989D, 0f3F000000;
	cvt.sat.f32.f32 	%f34, %f33;
	mov.f32 	%f35, 0f4B400001;
	mov.f32 	%f36, 0f437C0000;
	fma.rm.f32 	%f37, %f34, %f36, %f35;
	add.f32 	%f38, %f37, 0fCB40007F;
	neg.f32 	%f39, %f38;
	fma.rn.f32 	%f40, %f32, 0f3FB8AA3B, %f39;
	fma.rn.f32 	%f41, %f32, 0f32A57060, %f40;
	mov.b32 	%r16, %f37;
	shl.b32 	%r17, %r16, 23;
	mov.b32 	%f42, %r17;
	ex2.approx.ftz.f32 	%f43, %f41;
	mul.f32 	%f44, %f43, %f42;
	st.global.f32 	[%rd6], %f44;
	add.f32 	%f77, %f77, %f44;
	add.s32 	%r21, %r21, %r6;
	setp.lt.s32 	%p22, %r21, %r13;
	@%p22 bra 	$L__BB3_31;
$L__BB3_32:
	setp.gt.u32 	%p23, %r22, 127;
	mov.u32 	%r19, _ZZ14softmax_kernelPfiE10s_sum_vals;
	add.s32 	%r9, %r19, %r14;
	st.shared.f32 	[%r9], %f77;
	bar.sync 	0;
	@%p23 bra 	$L__BB3_34;
	ld.shared.f32 	%f45, [%r9+512];
	ld.shared.f32 	%f46, [%r9];
	add.f32 	%f47, %f45, %f46;
	st.shared.f32 	[%r9], %f47;
$L__BB3_34:
	setp.gt.u32 	%p24, %r22, 63;
	bar.sync 	0;
	@%p24 bra 	$L__BB3_36;
	ld.shared.f32 	%f48, [%r9+256];
	ld.shared.f32 	%f49, [%r9];
	add.f32 	%f50, %f48, %f49;
	st.shared.f32 	[%r9], %f50;
$L__BB3_36:
	setp.gt.u32 	%p25, %r22, 31;
	bar.sync 	0;
	@%p25 bra 	$L__BB3_38;
	ld.shared.f32 	%f51, [%r9+128];
	ld.shared.f32 	%f52, [%r9];
	add.f32 	%f53, %f51, %f52;
	st.shared.f32 	[%r9], %f53;
$L__BB3_38:
	setp.gt.u32 	%p26, %r22, 15;
	bar.sync 	0;
	@%p26 bra 	$L__BB3_40;
	ld.shared.f32 	%f54, [%r9+64];
	ld.shared.f32 	%f55, [%r9];
	add.f32 	%f56, %f54, %f55;
	st.shared.f32 	[%r9], %f56;
$L__BB3_40:
	setp.gt.u32 	%p27, %r22, 7;
	bar.sync 	0;
	@%p27 bra 	$L__BB3_42;
	ld.shared.f32 	%f57, [%r9+32];
	ld.shared.f32 	%f58, [%r9];
	add.f32 	%f59, %f57, %f58;
	st.shared.f32 	[%r9], %f59;
$L__BB3_42:
	setp.gt.u32 	%p28, %r22, 3;
	bar.sync 	0;
	@%p28 bra 	$L__BB3_44;
	ld.shared.f32 	%f60, [%r9+16];
	ld.shared.f32 	%f61, [%r9];
	add.f32 	%f62, %f60, %f61;
	st.shared.f32 	[%r9], %f62;
$L__BB3_44:
	setp.gt.u32 	%p29, %r22, 1;
	bar.sync 	0;
	@%p29 bra 	$L__BB3_46;
	ld.shared.f32 	%f63, [%r9+8];
	ld.shared.f32 	%f64, [%r9];
	add.f32 	%f65, %f63, %f64;
	st.shared.f32 	[%r9], %f65;
$L__BB3_46:
	setp.ne.s32 	%p30, %r22, 0;
	bar.sync 	0;
	@%p30 bra 	$L__BB3_48;
	ld.shared.f32 	%f66, [_ZZ14softmax_kernelPfiE10s_sum_vals+4];
	ld.shared.f32 	%f67, [%r9];
	add.f32 	%f68, %f66, %f67;
	st.shared.f32 	[%r9], %f68;
$L__BB3_48:
	setp.ne.s32 	%p31, %r22, 0;
	bar.sync 	0;
	@%p31 bra 	$L__BB3_50;
	ld.shared.f32 	%f69, [_ZZ14softmax_kernelPfiE10s_sum_vals];
	st.shared.f32 	[_ZZ14softmax_kernelPfiE5s_sum], %f69;
$L__BB3_50:
	setp.ge.s32 	%p32, %r22, %r13;
	bar.sync 	0;
	@%p32 bra 	$L__BB3_53;
	ld.shared.f32 	%f70, [_ZZ14softmax_kernelPfiE5s_sum];
	mov.u32 	%r10, %ntid.x;
	add.f32 	%f71, %f70, 0f2EDBE6FF;
	rcp.rn.f32 	%f16, %f71;
$L__BB3_52:
	mul.wide.s32 	%rd7, %r22, 4;
	add.s64 	%rd8, %rd1, %rd7;
	ld.global.f32 	%f72, [%rd8];
	mul.f32 	%f73, %f16, %f72;
	st.global.f32 	[%rd8], %f73;
	add.s32 	%r22, %r22, %r10;
	setp.lt.s32 	%p33, %r22, %r13;
	@%p33 bra 	$L__BB3_52;
$L__BB3_53:
	ret;

}
	// .globl	_Z18topk_filter_kernelPfS_ii
.visible .entry _Z18topk_filter_kernelPfS_ii(
	.param .u64 .ptr .align 1 _Z18topk_filter_kernelPfS_ii_param_0,
	.param .u64 .ptr .align 1 _Z18topk_filter_kernelPfS_ii_param_1,
	.param .u32 _Z18topk_filter_kernelPfS_ii_param_2,
	.param .u32 _Z18topk_filter_kernelPfS_ii_param_3
)
{
	.reg .pred 	%p<148>;
	.reg .b32 	%r<187>;
	.reg .b32 	%f<288>;
	.reg .b64 	%rd<55>;
	// demoted variable
	.shared .align 4 .f32 _ZZ18topk_filter_kernelPfS_iiE11s_threshold;
	ld.param.u64 	%rd6, [_Z18topk_filter_kernelPfS_ii_param_0];
	ld.param.u32 	%r96, [_Z18topk_filter_kernelPfS_ii_param_2];
	ld.param.u32 	%r97, [_Z18topk_filter_kernelPfS_ii_param_3];
	cvta.to.global.u64 	%rd1, %rd6;
	mov.u32 	%r186, %tid.x;
	setp.ne.s32 	%p1, %r186, 0;
	@%p1 bra 	$L__BB4_58;
	setp.lt.s32 	%p2, %r96, 1;
	mov.f32 	%f284, 0fFF7FFFFF;
	mov.f32 	%f283, 0f7F7FFFFF;
	@%p2 bra 	$L__BB4_14;
	add.s32 	%r99, %r96, -1;
	and.b32  	%r2, %r96, 7;
	setp.lt.u32 	%p3, %r99, 7;
	mov.f32 	%f283, 0f7F7FFFFF;
	mov.f32 	%f284, 0fFF7FFFFF;
	mov.b32 	%r142, 0;
	@%p3 bra 	$L__BB4_5;
	and.b32  	%r142, %r96, 2147483640;
	neg.s32 	%r185, %r142;
	add.s64 	%rd54, %rd1, 16;
	mov.f32 	%f283, 0f7F7FFFFF;
	mov.f32 	%f284, 0fFF7FFFFF;
$L__BB4_4:
	.pragma "nounroll";
	ld.global.f32 	%f93, [%rd54+-16];
	setp.gt.f32 	%p4, %f93, %f284;
	selp.f32 	%f94, %f93, %f284, %p4;
	setp.lt.f32 	%p5, %f93, %f283;
	selp.f32 	%f95, %f93, %f283, %p5;
	ld.global.f32 	%f96, [%rd54+-12];
	setp.gt.f32 	%p6, %f96, %f94;
	selp.f32 	%f97, %f96, %f94, %p6;
	setp.lt.f32 	%p7, %f96, %f95;
	selp.f32 	%f98, %f96, %f95, %p7;
	ld.global.f32 	%f99, [%rd54+-8];
	setp.gt.f32 	%p8, %f99, %f97;
	selp.f32 	%f100, %f99, %f97, %p8;
	setp.lt.f32 	%p9, %f99, %f98;
	selp.f32 	%f101, %f99, %f98, %p9;
	ld.global.f32 	%f102, [%rd54+-4];
	setp.gt.f32 	%p10, %f102, %f100;
	selp.f32 	%f103, %f102, %f100, %p10;
	setp.lt.f32 	%p11, %f102, %f101;
	selp.f32 	%f104, %f102, %f101, %p11;
	ld.global.f32 	%f105, [%rd54];
	setp.gt.f32 	%p12, %f105, %f103;
	selp.f32 	%f106, %f105, %f103, %p12;
	setp.lt.f32 	%p13, %f105, %f104;
	selp.f32 	%f107, %f105, %f104, %p13;
	ld.global.f32 	%f108, [%rd54+4];
	setp.gt.f32 	%p14, %f108, %f106;
	selp.f32 	%f109, %f108, %f106, %p14;
	setp.lt.f32 	%p15, %f108, %f107;
	selp.f32 	%f110, %f108, %f107, %p15;
	ld.global.f32 	%f111, [%rd54+8];
	setp.gt.f32 	%p16, %f111, %f109;
	selp.f32 	%f112, %f111, %f109, %p16;
	setp.lt.f32 	%p17, %f111, %f110;
	selp.f32 	%f113, %f111, %f110, %p17;
	ld.global.f32 	%f114, [%rd54+12];
	setp.gt.f32 	%p18, %f114, %f112;
	selp.f32 	%f284, %f114, %f112, %p18;
	setp.lt.f32 	%p19, %f114, %f113;
	selp.f32 	%f283, %f114, %f113, %p19;
	add.s32 	%r185, %r185, 8;
	add.s64 	%rd54, %rd54, 32;
	setp.eq.s32 	%p20, %r185, 0;
	@%p20 bra 	$L__BB4_5;
	bra.uni 	$L__BB4_4;
$L__BB4_5:
	setp.eq.s32 	%p21, %r2, 0;
	@%p21 bra 	$L__BB4_14;
	and.b32  	%r6, %r96, 3;
	setp.lt.u32 	%p22, %r2, 4;
	@%p22 bra 	$L__BB4_8;
	mul.wide.u32 	%rd7, %r142, 4;
	add.s64 	%rd8, %rd1, %rd7;
	ld.global.f32 	%f116, [%rd8];
	setp.gt.f32 	%p23, %f116, %f284;
	selp.f32 	%f117, %f116, %f284, %p23;
	setp.lt.f32 	%p24, %f116, %f283;
	selp.f32 	%f118, %f116, %f283, %p24;
	ld.global.f32 	%f119, [%rd8+4];
	setp.gt.f32 	%p25, %f119, %f117;
	selp.f32 	%f120, %f119, %f117, %p25;
	setp.lt.f32 	%p26, %f119, %f118;
	selp.f32 	%f121, %f119, %f118, %p26;
	ld.global.f32 	%f122, [%rd8+8];
	setp.gt.f32 	%p27, %f122, %f120;
	selp.f32 	%f123, %f122, %f120, %p27;
	setp.lt.f32 	%p28, %f122, %f121;
	selp.f32 	%f124, %f122, %f121, %p28;
	ld.global.f32 	%f125, [%rd8+12];
	setp.gt.f32 	%p29, %f125, %f123;
	selp.f32 	%f284, %f125, %f123, %p29;
	setp.lt.f32 	%p30, %f125, %f124;
	selp.f32 	%f283, %f125, %f124, %p30;
	add.s32 	%r142, %r142, 4;
$L__BB4_8:
	setp.eq.s32 	%p31, %r6, 0;
	@%p31 bra 	$L__BB4_14;
	setp.eq.s32 	%p32, %r6, 1;
	@%p32 bra 	$L__BB4_11;
	mul.wide.u32 	%rd9, %r142, 4;
	add.s64 	%rd10, %rd1, %rd9;
	ld.global.f32 	%f127, [%rd10];
	setp.gt.f32 	%p33, %f127, %f284;
	selp.f32 	%f128, %f127, %f284, %p33;
	setp.lt.f32 	%p34, %f127, %f283;
	selp.f32 	%f129, %f127, %f283, %p34;
	ld.global.f32 	%f130, [%rd10+4];
	setp.gt.f32 	%p35, %f130, %f128;
	selp.f32 	%f284, %f130, %f128, %p35;
	setp.lt.f32 	%p36, %f130, %f129;
	selp.f32 	%f283, %f130, %f129, %p36;
	add.s32 	%r142, %r142, 2;
$L__BB4_11:
	and.b32  	%r100, %r96, 1;
	setp.eq.b32 	%p37, %r100, 1;
	not.pred 	%p38, %p37;
	@%p38 bra 	$L__BB4_14;
	mul.wide.u32 	%rd11, %r142, 4;
	add.s64 	%rd12, %rd1, %rd11;
	ld.global.f32 	%f17, [%rd12];
	setp.gt.f32 	%p39, %f17, %f284;
	selp.f32 	%f284, %f17, %f284, %p39;
	setp.geu.f32 	%p40, %f17, %f283;
	@%p40 bra 	$L__BB4_14;
	mov.f32 	%f283, %f17;
$L__BB4_14:
	setp.lt.s32 	%p41, %r96, 1;
	setp.lt.s32 	%p42, %r97, 0;
	or.pred  	%p43, %p41, %p42;
	@%p43 bra 	$L__BB4_56;
	add.f32 	%f209, %f283, %f284;
	mul.f32 	%f21, %f209, 0f3F000000;
	mov.b32 	%r145, 0;
	mov.u32 	%r146, %r145;
$L__BB4_16:
	mul.wide.u32 	%rd13, %r145, 4;
	add.s64 	%rd14, %rd1, %rd13;
	ld.global.f32 	%f210, [%rd14];
	setp.ge.f32 	%p45, %f210, %f21;
	selp.u32 	%r102, 1, 0, %p45;
	add.s32 	%r146, %r146, %r102;
	add.s32 	%r145, %r145, 1;
	setp.lt.s32 	%p46, %r145, %r96;
	setp.le.s32 	%p47, %r146, %r97;
	and.pred  	%p48, %p46, %p47;
	@%p48 bra 	$L__BB4_16;
	setp.gt.s32 	%p49, %r146, %r97;
	selp.f32 	%f76, %f21, %f283, %p49;
	selp.f32 	%f77, %f284, %f21, %p49;
	add.f32 	%f212, %f76, %f77;
	mul.f32 	%f78, %f212, 0f3F000000;
	mov.b32 	%r147, 0;
	mov.u32 	%r148, %r147;
$L__BB4_18:
	mul.wide.u32 	%rd15, %r147, 4;
	add.s64 	%rd16, %rd1, %rd15;
	ld.global.f32 	%f213, [%rd16];
	setp.ge.f32 	%p50, %f213, %f78;
	selp.u32 	%r104, 1, 0, %p50;
	add.s32 	%r148, %r148, %r104;
	add.s32 	%r147, %r147, 1;
	setp.lt.s32 	%p51, %r147, %r96;
	setp.le.s32 	%p52, %r148, %r97;
	and.pred  	%p53, %p51, %p52;
	@%p53 bra 	$L__BB4_18;
	setp.gt.s32 	%p54, %r148, %r97;
	selp.f32 	%f22, %f78, %f76, %p54;
	selp.f32 	%f23, %f77, %f78, %p54;
	add.f32 	%f215, %f22, %f23;
	mul.f32 	%f24, %f215, 0f3F000000;
	mov.b32 	%r149, 0;
	mov.u32 	%r150, %r149;
$L__BB4_20:
	mul.wide.u32 	%rd17, %r149, 4;
	add.s64 	%rd18, %rd1, %rd17;
	ld.global.f32 	%f216, [%rd18];
	setp.ge.f32 	%p55, %f216, %f24;
	selp.u32 	%r106, 1, 0, %p55;
	add.s32 	%r150, %r150, %r106;
	add.s32 	%r149, %r149, 1;
	setp.lt.s32 	%p56, %r149, %r96;
	setp.le.s32 	%p57, %r150, %r97;
	and.pred  	%p58, %p56, %p57;
	@%p58 bra 	$L__BB4_20;
	setp.gt.s32 	%p59, %r150, %r97;
	selp.f32 	%f25, %f24, %f22, %p59;
	selp.f32 	%f26, %f23, %f24, %p59;
	add.f32 	%f218, %f25, %f26;
	mul.f32 	%f27, %f218, 0f3F000000;
	mov.b32 	%r151, 0;
	mov.u32 	%r152, %r151;
$L__BB4_22:
	mul.wide.u32 	%rd19, %r151, 4;
	add.s64 	%rd20, %rd1, %rd19;
	ld.global.f32 	%f219, [%rd20];
	setp.ge.f32 	%p60, %f219, %f27;
	selp.u32 	%r108, 1, 0, %p60;
	add.s32 	%r152, %r152, %r108;
	add.s32 	%r151, %r151, 1;
	setp.lt.s32 	%p61, %r151, %r96;
	setp.le.s32 	%p62, %r152, %r97;
	and.pred  	%p63, %p61, %p62;
	@%p63 bra 	$L__BB4_22;
	setp.gt.s32 	%p64, %r152, %r97;
	selp.f32 	%f28, %f27, %f25, %p64;
	selp.f32 	%f29, %f26, %f27, %p64;
	add.f32 	%f221, %f28, %f29;
	mul.f32 	%f30, %f221, 0f3F000000;
	mov.b32 	%r153, 0;
	mov.u32 	%r154, %r153;
$L__BB4_24:
	mul.wide.u32 	%rd21, %r153, 4;
	add.s64 	%rd22, %rd1, %rd21;
	ld.global.f32 	%f222, [%rd22];
	setp.ge.f32 	%p65, %f222, %f30;
	selp.u32 	%r110, 1, 0, %p65;
	add.s32 	%r154, %r154, %r110;
	add.s32 	%r153, %r153, 1;
	setp.lt.s32 	%p66, %r153, %r96;
	setp.le.s32 	%p67, %r154, %r97;
	and.pred  	%p68, %p66, %p67;
	@%p68 bra 	$L__BB4_24;
	setp.gt.s32 	%p69, %r154, %r97;
	selp.f32 	%f31, %f30, %f28, %p69;
	selp.f32 	%f32, %f29, %f30, %p69;
	add.f32 	%f224, %f31, %f32;
	mul.f32 	%f33, %f224, 0f3F000000;
	mov.b32 	%r155, 0;
	mov.u32 	%r156, %r155;
$L__BB4_26:
	mul.wide.u32 	%rd23, %r155, 4;
	add.s64 	%rd24, %rd1, %rd23;
	ld.global.f32 	%f225, [%rd24];
	setp.ge.f32 	%p70, %f225, %f33;
	selp.u32 	%r112, 1, 0, %p70;
	add.s32 	%r156, %r156, %r112;
	add.s32 	%r155, %r155, 1;
	setp.lt.s32 	%p71, %r155, %r96;
	setp.le.s32 	%p72, %r156, %r97;
	and.pred  	%p73, %p71, %p72;
	@%p73 bra 	$L__BB4_26;
	setp.gt.s32 	%p74, %r156, %r97;
	selp.f32 	%f34, %f33, %f31, %p74;
	selp.f32 	%f35, %f32, %f33, %p74;
	add.f32 	%f227, %f34, %f35;
	mul.f32 	%f36, %f227, 0f3F000000;
	mov.b32 	%r157, 0;
	mov.u32 	%r158, %r157;
$L__BB4_28:
	mul.wide.u32 	%rd25, %r157, 4;
	add.s64 	%rd26, %rd1, %rd25;
	ld.global.f32 	%f228, [%rd26];
	setp.ge.f32 	%p75, %f228, %f36;
	selp.u32 	%r114, 1, 0, %p75;
	add.s32 	%r158, %r158, %r114;
	add.s32 	%r157, %r157, 1;
	setp.lt.s32 	%p76, %r157, %r96;
	setp.le.s32 	%p77, %r158, %r97;
	and.pred  	%p78, %p76, %p77;
	@%p78 bra 	$L__BB4_28;
	setp.gt.s32 	%p79, %r158, %r97;
	selp.f32 	%f37, %f36, %f34, %p79;
	selp.f32 	%f38, %f35, %f36, %p79;
	add.f32 	%f230, %f37, %f38;
	mul.f32 	%f39, %f230, 0f3F000000;
	mov.b32 	%r159, 0;
	mov.u32 	%r160, %r159;
$L__BB4_30:
	mul.wide.u32 	%rd27, %r159, 4;
	add.s64 	%rd28, %rd1, %rd27;
	ld.global.f32 	%f231, [%rd28];
	setp.ge.f32 	%p80, %f231, %f39;
	selp.u32 	%r116, 1, 0, %p80;
	add.s32 	%r160, %r160, %r116;
	add.s32 	%r159, %r159, 1;
	setp.lt.s32 	%p81, %r159, %r96;
	setp.le.s32 	%p82, %r160, %r97;
	and.pred  	%p83, %p81, %p82;
	@%p83 bra 	$L__BB4_30;
	setp.gt.s32 	%p84, %r160, %r97;
	selp.f32 	%f40, %f39, %f37, %p84;
	selp.f32 	%f41, %f38, %f39, %p84;
	add.f32 	%f233, %f40, %f41;
	mul.f32 	%f42, %f233, 0f3F000000;
	mov.b32 	%r161, 0;
	mov.u32 	%r162, %r161;
$L__BB4_32:
	mul.wide.u32 	%rd29, %r161, 4;
	add.s64 	%rd30, %rd1, %rd29;
	ld.global.f32 	%f234, [%rd30];
	setp.ge.f32 	%p85, %f234, %f42;
	selp.u32 	%r118, 1, 0, %p85;
	add.s32 	%r162, %r162, %r118;
	add.s32 	%r161, %r161, 1;
	setp.lt.s32 	%p86, %r161, %r96;
	setp.le.s32 	%p87, %r162, %r97;
	and.pred  	%p88, %p86, %p87;
	@%p88 bra 	$L__BB4_32;
	setp.gt.s32 	%p89, %r162, %r97;
	selp.f32 	%f43, %f42, %f40, %p89;
	selp.f32 	%f44, %f41, %f42, %p89;
	add.f32 	%f236, %f43, %f44;
	mul.f32 	%f45, %f236, 0f3F000000;
	mov.b32 	%r163, 0;
	mov.u32 	%r164, %r163;
$L__BB4_34:
	mul.wide.u32 	%rd31, %r163, 4;
	add.s64 	%rd32, %rd1, %rd31;
	ld.global.f32 	%f237, [%rd32];
	setp.ge.f32 	%p90, %f237, %f45;
	selp.u32 	%r120, 1, 0, %p90;
	add.s32 	%r164, %r164, %r120;
	add.s32 	%r163, %r163, 1;
	setp.lt.s32 	%p91, %r163, %r96;
	setp.le.s32 	%p92, %r164, %r97;
	and.pred  	%p93, %p91, %p92;
	@%p93 bra 	$L__BB4_34;
	setp.gt.s32 	%p94, %r164, %r97;
	selp.f32 	%f46, %f45, %f43, %p94;
	selp.f32 	%f47, %f44, %f45, %p94;
	add.f32 	%f239, %f46, %f47;
	mul.f32 	%f48, %f239, 0f3F000000;
	mov.b32 	%r165, 0;
	mov.u32 	%r166, %r165;
$L__BB4_36:
	mul.wide.u32 	%rd33, %r165, 4;
	add.s64 	%rd34, %rd1, %rd33;
	ld.global.f32 	%f240, [%rd34];
	setp.ge.f32 	%p95, %f240, %f48;
	selp.u32 	%r122, 1, 0, %p95;
	add.s32 	%r166, %r166, %r122;
	add.s32 	%r165, %r165, 1;
	setp.lt.s32 	%p96, %r165, %r96;
	setp.le.s32 	%p97, %r166, %r97;
	and.pred  	%p98, %p96, %p97;
	@%p98 bra 	$L__BB4_36;
	setp.gt.s32 	%p99, %r166, %r97;
	selp.f32 	%f49, %f48, %f46, %p99;
	selp.f32 	%f50, %f47, %f48, %p99;
	add.f32 	%f242, %f49, %f50;
	mul.f32 	%f51, %f242, 0f3F000000;
	mov.b32 	%r167, 0;
	mov.u32 	%r168, %r167;
$L__BB4_38:
	mul.wide.u32 	%rd35, %r167, 4;
	add.s64 	%rd36, %rd1, %rd35;
	ld.global.f32 	%f243, [%rd36];
	setp.ge.f32 	%p100, %f243, %f51;
	selp.u32 	%r124, 1, 0, %p100;
	add.s32 	%r168, %r168, %r124;
	add.s32 	%r167, %r167, 1;
	setp.lt.s32 	%p101, %r167, %r96;
	setp.le.s32 	%p102, %r168, %r97;
	and.pred  	%p103, %p101, %p102;
	@%p103 bra 	$L__BB4_38;
	setp.gt.s32 	%p104, %r168, %r97;
	selp.f32 	%f52, %f51, %f49, %p104;
	selp.f32 	%f53, %f50, %f51, %p104;
	add.f32 	%f245, %f52, %f53;
	mul.f32 	%f54, %f245, 0f3F000000;
	mov.b32 	%r169, 0;
	mov.u32 	%r170, %r169;
$L__BB4_40:
	mul.wide.u32 	%rd37, %r169, 4;
	add.s64 	%rd38, %rd1, %rd37;
	ld.global.f32 	%f246, [%rd38];
	setp.ge.f32 	%p105, %f246, %f54;
	selp.u32 	%r126, 1, 0, %p105;
	add.s32 	%r170, %r170, %r126;
	add.s32 	%r169, %r169, 1;
	setp.lt.s32 	%p106, %r169, %r96;
	setp.le.s32 	%p107, %r170, %r97;
	and.pred  	%p108, %p106, %p107;
	@%p108 bra 	$L__BB4_40;
	setp.gt.s32 	%p109, %r170, %r97;
	selp.f32 	%f55, %f54, %f52, %p109;
	selp.f32 	%f56, %f53, %f54, %p109;
	add.f32 	%f248, %f55, %f56;
	mul.f32 	%f57, %f248, 0f3F000000;
	mov.b32 	%r171, 0;
	mov.u32 	%r172, %r171;
$L__BB4_42:
	mul.wide.u32 	%rd39, %r171, 4;
	add.s64 	%rd40, %rd1, %rd39;
	ld.global.f32 	%f249, [%rd40];
	setp.ge.f32 	%p110, %f249, %f57;
	selp.u32 	%r128, 1, 0, %p110;
	add.s32 	%r172, %r172, %r128;
	add.s32 	%r171, %r171, 1;
	setp.lt.s32 	%p111, %r171, %r96;
	setp.le.s32 	%p112, %r172, %r97;
	and.pred  	%p113, %p111, %p112;
	@%p113 bra 	$L__BB4_42;
	setp.gt.s32 	%p114, %r172, %r97;
	selp.f32 	%f58, %f57, %f55, %p114;
	selp.f32 	%f59, %f56, %f57, %p114;
	add.f32 	%f251, %f58, %f59;
	mul.f32 	%f60, %f251, 0f3F000000;
	mov.b32 	%r173, 0;
	mov.u32 	%r174, %r173;
$L__BB4_44:
	mul.wide.u32 	%rd41, %r173, 4;
	add.s64 	%rd42, %rd1, %rd41;
	ld.global.f32 	%f252, [%rd42];
	setp.ge.f32 	%p115, %f252, %f60;
	selp.u32 	%r130, 1, 0, %p115;
	add.s32 	%r174, %r174, %r130;
	add.s32 	%r173, %r173, 1;
	setp.lt.s32 	%p116, %r173, %r96;
	setp.le.s32 	%p117, %r174, %r97;
	and.pred  	%p118, %p116, %p117;
	@%p118 bra 	$L__BB4_44;
	setp.gt.s32 	%p119, %r174, %r97;
	selp.f32 	%f61, %f60, %f58, %p119;
	selp.f32 	%f62, %f59, %f60, %p119;
	add.f32 	%f254, %f61, %f62;
	mul.f32 	%f63, %f254, 0f3F000000;
	mov.b32 	%r175, 0;
	mov.u32 	%r176, %r175;
$L__BB4_46:
	mul.wide.u32 	%rd43, %r175, 4;
	add.s64 	%rd44, %rd1, %rd43;
	ld.global.f32 	%f255, [%rd44];
	setp.ge.f32 	%p120, %f255, %f63;
	selp.u32 	%r132, 1, 0, %p120;
	add.s32 	%r176, %r176, %r132;
	add.s32 	%r175, %r175, 1;
	setp.lt.s32 	%p121, %r175, %r96;
	setp.le.s32 	%p122, %r176, %r97;
	and.pred  	%p123, %p121, %p122;
	@%p123 bra 	$L__BB4_46;
	setp.gt.s32 	%p124, %r176, %r97;
	selp.f32 	%f64, %f63, %f61, %p124;
	selp.f32 	%f65, %f62, %f63, %p124;
	add.f32 	%f257, %f64, %f65;
	mul.f32 	%f66, %f257, 0f3F000000;
	mov.b32 	%r177, 0;
	mov.u32 	%r178, %r177;
$L__BB4_48:
	mul.wide.u32 	%rd45, %r177, 4;
	add.s64 	%rd46, %rd1, %rd45;
	ld.global.f32 	%f258, [%rd46];
	setp.ge.f32 	%p125, %f258, %f66;
	selp.u32 	%r134, 1, 0, %p125;
	add.s32 	%r178, %r178, %r134;
	add.s32 	%r177, %r177, 1;
	setp.lt.s32 	%p126, %r177, %r96;
	setp.le.s32 	%p127, %r178, %r97;
	and.pred  	%p128, %p126, %p127;
	@%p128 bra 	$L__BB4_48;
	setp.gt.s32 	%p129, %r178, %r97;
	selp.f32 	%f67, %f66, %f64, %p129;
	selp.f32 	%f68, %f65, %f66, %p129;
	add.f32 	%f260, %f67, %f68;
	mul.f32 	%f69, %f260, 0f3F000000;
	mov.b32 	%r179, 0;
	mov.u32 	%r180, %r179;
$L__BB4_50:
	mul.wide.u32 	%rd47, %r179, 4;
	add.s64 	%rd48, %rd1, %rd47;
	ld.global.f32 	%f261, [%rd48];
	setp.ge.f32 	%p130, %f261, %f69;
	selp.u32 	%r136, 1, 0, %p130;
	add.s32 	%r180, %r180, %r136;
	add.s32 	%r179, %r179, 1;
	setp.lt.s32 	%p131, %r179, %r96;
	setp.le.s32 	%p132, %r180, %r97;
	and.pred  	%p133, %p131, %p132;
	@%p133 bra 	$L__BB4_50;
	setp.gt.s32 	%p134, %r180, %r97;
	selp.f32 	%f70, %f69, %f67, %p134;
	selp.f32 	%f71, %f68, %f69, %p134;
	add.f32 	%f263, %f70, %f71;
	mul.f32 	%f72, %f263, 0f3F000000;
	mov.b32 	%r181, 0;
	mov.u32 	%r182, %r181;
$L__BB4_52:
	mul.wide.u32 	%rd49, %r181, 4;
	add.s64 	%rd50, %rd1, %rd49;
	ld.global.f32 	%f264, [%rd50];
	setp.ge.f32 	%p135, %f264, %f72;
	selp.u32 	%r138, 1, 0, %p135;
	add.s32 	%r182, %r182, %r138;
	add.s32 	%r181, %r181, 1;
	setp.lt.s32 	%p136, %r181, %r96;
	setp.le.s32 	%p137, %r182, %r97;
	and.pred  	%p138, %p136, %p137;
	@%p138 bra 	$L__BB4_52;
	setp.gt.s32 	%p139, %r182, %r97;
	selp.f32 	%f73, %f72, %f70, %p139;
	selp.f32 	%f266, %f71, %f72, %p139;
	add.f32 	%f267, %f73, %f266;
	mul.f32 	%f74, %f267, 0f3F000000;
	mov.b32 	%r183, 0;
	mov.u32 	%r184, %r183;
$L__BB4_54:
	mul.wide.u32 	%rd51, %r183, 4;
	add.s64 	%rd52, %rd1, %rd51;
	ld.global.f32 	%f268, [%rd52];
	setp.ge.f32 	%p140, %f268, %f74;
	selp.u32 	%r140, 1, 0, %p140;
	add.s32 	%r184, %r184, %r140;
	add.s32 	%r183, %r183, 1;
	setp.lt.s32 	%p141, %r183, %r96;
	setp.le.s32 	%p142, %r184, %r97;
	and.pred  	%p143, %p141, %p142;
	@%p143 bra 	$L__BB4_54;
	setp.gt.s32 	%p144, %r184, %r97;
	selp.f32 	%f287, %f74, %f73, %p144;
	bra.uni 	$L__BB4_57;
$L__BB4_56:
	setp.lt.s32 	%p44, %r97, 0;
	add.f32 	%f131, %f283, %f284;
	mul.f32 	%f132, %f131, 0f3F000000;
	selp.f32 	%f133, %f132, %f283, %p44;
	selp.f32 	%f134, %f284, %f132, %p44;
	add.f32 	%f135, %f133, %f134;
	mul.f32 	%f136, %f135, 0f3F000000;
	selp.f32 	%f137, %f136, %f283, %p44;
	selp.f32 	%f138, %f284, %f136, %p44;
	add.f32 	%f139, %f137, %f138;
	mul.f32 	%f140, %f139, 0f3F000000;
	selp.f32 	%f141, %f140, %f283, %p44;
	selp.f32 	%f142, %f284, %f140, %p44;
	add.f32 	%f143, %f141, %f142;
	mul.f32 	%f144, %f143, 0f3F000000;
	selp.f32 	%f145, %f144, %f283, %p44;
	selp.f32 	%f146, %f284, %f144, %p44;
	add.f32 	%f147, %f145, %f146;
	mul.f32 	%f148, %f147, 0f3F000000;
	selp.f32 	%f149, %f148, %f283, %p44;
	selp.f32 	%f150, %f284, %f148, %p44;
	add.f32 	%f151, %f149, %f150;
	mul.f32 	%f152, %f151, 0f3F000000;
	selp.f32 	%f153, %f152, %f283, %p44;
	selp.f32 	%f154, %f284, %f152, %p44;
	add.f32 	%f155, %f153, %f154;
	mul.f32 	%f156, %f155, 0f3F000000;
	selp.f32 	%f157, %f156, %f283, %p44;
	selp.f32 	%f158, %f284, %f156, %p44;
	add.f32 	%f159, %f157, %f158;
	mul.f32 	%f160, %f159, 0f3F000000;
	selp.f32 	%f161, %f160, %f283, %p44;
	selp.f32 	%f162, %f284, %f160, %p44;
	add.f32 	%f163, %f161, %f162;
	mul.f32 	%f164, %f163, 0f3F000000;
	selp.f32 	%f165, %f164, %f283, %p44;
	selp.f32 	%f166, %f284, %f164, %p44;
	add.f32 	%f167, %f165, %f166;
	mul.f32 	%f168, %f167, 0f3F000000;
	selp.f32 	%f169, %f168, %f283, %p44;
	selp.f32 	%f170, %f284, %f168, %p44;
	add.f32 	%f171, %f169, %f170;
	mul.f32 	%f172, %f171, 0f3F000000;
	selp.f32 	%f173, %f172, %f283, %p44;
	selp.f32 	%f174, %f284, %f172, %p44;
	add.f32 	%f175, %f173, %f174;
	mul.f32 	%f176, %f175, 0f3F000000;
	selp.f32 	%f177, %f176, %f283, %p44;
	selp.f32 	%f178, %f284, %f176, %p44;
	add.f32 	%f179, %f177, %f178;
	mul.f32 	%f180, %f179, 0f3F000000;
	selp.f32 	%f181, %f180, %f283, %p44;
	selp.f32 	%f182, %f284, %f180, %p44;
	add.f32 	%f183, %f181, %f182;
	mul.f32 	%f184, %f183, 0f3F000000;
	selp.f32 	%f185, %f184, %f283, %p44;
	selp.f32 	%f186, %f284, %f184, %p44;
	add.f32 	%f187, %f185, %f186;
	mul.f32 	%f188, %f187, 0f3F000000;
	selp.f32 	%f189, %f188, %f283, %p44;
	selp.f32 	%f190, %f284, %f188, %p44;
	add.f32 	%f191, %f189, %f190;
	mul.f32 	%f192, %f191, 0f3F000000;
	selp.f32 	%f193, %f192, %f283, %p44;
	selp.f32 	%f194, %f284, %f192, %p44;
	add.f32 	%f195, %f193, %f194;
	mul.f32 	%f196, %f195, 0f3F000000;
	selp.f32 	%f197, %f196, %f283, %p44;
	selp.f32 	%f198, %f284, %f196, %p44;
	add.f32 	%f199, %f197, %f198;
	mul.f32 	%f200, %f199, 0f3F000000;
	selp.f32 	%f201, %f200, %f283, %p44;
	selp.f32 	%f202, %f284, %f200, %p44;
	add.f32 	%f203, %f201, %f202;
	mul.f32 	%f204, %f203, 0f3F000000;
	selp.f32 	%f205, %f204, %f283, %p44;
	selp.f32 	%f206, %f284, %f204, %p44;
	add.f32 	%f207, %f205, %f206;
	mul.f32 	%f208, %f207, 0f3F000000;
	selp.f32 	%f287, %f208, %f283, %p44;
$L__BB4_57:
	st.shared.f32 	[_ZZ18topk_filter_kernelPfS_iiE11s_threshold], %f287;
$L__BB4_58:
	bar.sync 	0;
	setp.ge.s32 	%p145, %r186, %r96;
	@%p145 bra 	$L__BB4_63;
	ld.shared.f32 	%f85, [_ZZ18topk_filter_kernelPfS_iiE11s_threshold];
	mov.u32 	%r93, %ntid.x;
$L__BB4_60:
	mul.wide.s32 	%rd53, %r186, 4;
	add.s64 	%rd5, %rd1, %rd53;
	ld.global.f32 	%f270, [%rd5];
	setp.geu.f32 	%p146, %f270, %f85;
	@%p146 bra 	$L__BB4_62;
	mov.b32 	%r141, -8388609;
	st.global.u32 	[%rd5], %r141;
$L__BB4_62:
	add.s32 	%r186, %r186, %r93;
	setp.lt.s32 	%p147, %r186, %r96;
	@%p147 bra 	$L__BB4_60;
$L__BB4_63:
	ret;

}
	// .globl	_Z18topp_filter_kernelPfif
.visible .entry _Z18topp_filter_kernelPfif(
	.param .u64 .ptr .align 1 _Z18topp_filter_kernelPfif_param_0,
	.param .u32 _Z18topp_filter_kernelPfif_param_1,
	.param .f32 _Z18topp_filter_kernelPfif_param_2
)
{
	.reg .pred 	%p<87>;
	.reg .b32 	%r<55>;
	.reg .b32 	%f<289>;
	.reg .b64 	%rd<23>;
	// demoted variable
	.shared .align 4 .f32 _ZZ18topp_filter_kernelPfifE11s_threshold;
	ld.param.u64 	%rd7, [_Z18topp_filter_kernelPfif_param_0];
	ld.param.u32 	%r36, [_Z18topp_filter_kernelPfif_param_1];
	ld.param.f32 	%f37, [_Z18topp_filter_kernelPfif_param_2];
	cvta.to.global.u64 	%rd1, %rd7;
	mov.u32 	%r54, %tid.x;
	setp.ne.s32 	%p1, %r54, 0;
	@%p1 bra 	$L__BB5_33;
	setp.lt.s32 	%p2, %r36, 1;
	mov.f32 	%f276, 0f00000000;
	@%p2 bra 	$L__BB5_14;
	and.b32  	%r2, %r36, 15;
	setp.lt.u32 	%p3, %r36, 16;
	mov.f32 	%f276, 0f00000000;
	mov.b32 	%r43, 0;
	@%p3 bra 	$L__BB5_5;
	and.b32  	%r43, %r36, 2147483632;
	mov.f32 	%f276, 0f00000000;
	mov.b32 	%r53, 0;
$L__BB5_4:
	.pragma "nounroll";
	mul.wide.u32 	%rd8, %r53, 4;
	add.s64 	%rd9, %rd1, %rd8;
	ld.global.f32 	%f42, [%rd9];
	setp.gt.f32 	%p4, %f42, %f276;
	selp.f32 	%f43, %f42, %f276, %p4;
	ld.global.f32 	%f44, [%rd9+4];
	setp.gt.f32 	%p5, %f44, %f43;
	selp.f32 	%f45, %f44, %f43, %p5;
	ld.global.f32 	%f46, [%rd9+8];
	setp.gt.f32 	%p6, %f46, %f45;
	selp.f32 	%f47, %f46, %f45, %p6;
	ld.global.f32 	%f48, [%rd9+12];
	setp.gt.f32 	%p7, %f48, %f47;
	selp.f32 	%f49, %f48, %f47, %p7;
	ld.global.f32 	%f50, [%rd9+16];
	setp.gt.f32 	%p8, %f50, %f49;
	selp.f32 	%f51, %f50, %f49, %p8;
	ld.global.f32 	%f52, [%rd9+20];
	setp.gt.f32 	%p9, %f52, %f51;
	selp.f32 	%f53, %f52, %f51, %p9;
	ld.global.f32 	%f54, [%rd9+24];
	setp.gt.f32 	%p10, %f54, %f53;
	selp.f32 	%f55, %f54, %f53, %p10;
	ld.global.f32 	%f56, [%rd9+28];
	setp.gt.f32 	%p11, %f56, %f55;
	selp.f32 	%f57, %f56, %f55, %p11;
	ld.global.f32 	%f58, [%rd9+32];
	setp.gt.f32 	%p12, %f58, %f57;
	selp.f32 	%f59, %f58, %f57, %p12;
	ld.global.f32 	%f60, [%rd9+36];
	setp.gt.f32 	%p13, %f60, %f59;
	selp.f32 	%f61, %f60, %f59, %p13;
	ld.global.f32 	%f62, [%rd9+40];
	setp.gt.f32 	%p14, %f62, %f61;
	selp.f32 	%f63, %f62, %f61, %p14;
	ld.global.f32 	%f64, [%rd9+44];
	setp.gt.f32 	%p15, %f64, %f63;
	selp.f32 	%f65, %f64, %f63, %p15;
	ld.global.f32 	%f66, [%rd9+48];
	setp.gt.f32 	%p16, %f66, %f65;
	selp.f32 	%f67, %f66, %f65, %p16;
	ld.global.f32 	%f68, [%rd9+52];
	setp.gt.f32 	%p17, %f68, %f67;
	selp.f32 	%f69, %f68, %f67, %p17;
	ld.global.f32 	%f70, [%rd9+56];
	setp.gt.f32 	%p18, %f70, %f69;
	selp.f32 	%f71, %f70, %f69, %p18;
	ld.global.f32 	%f72, [%rd9+60];
	setp.gt.f32 	%p19, %f72, %f71;
	selp.f32 	%f276, %f72, %f71, %p19;
	add.s32 	%r53, %r53, 16;
	setp.eq.s32 	%p20, %r53, %r43;
	@%p20 bra 	$L__BB5_5;
	bra.uni 	$L__BB5_4;
$L__BB5_5:
	setp.eq.s32 	%p21, %r2, 0;
	@%p21 bra 	$L__BB5_14;
	and.b32  	%r5, %r36, 7;
	setp.lt.u32 	%p22, %r2, 8;
	@%p22 bra 	$L__BB5_8;
	mul.wide.u32 	%rd10, %r43, 4;
	add.s64 	%rd11, %rd1, %rd10;
	ld.global.f32 	%f74, [%rd11];
	setp.gt.f32 	%p23, %f74, %f276;
	selp.f32 	%f75, %f74, %f276, %p23;
	ld.global.f32 	%f76, [%rd11+4];
	setp.gt.f32 	%p24, %f76, %f75;
	selp.f32 	%f77, %f76, %f75, %p24;
	ld.global.f32 	%f78, [%rd11+8];
	setp.gt.f32 	%p25, %f78, %f77;
	selp.f32 	%f79, %f78, %f77, %p25;
	ld.global.f32 	%f80, [%rd11+12];
	setp.gt.f32 	%p26, %f80, %f79;
	selp.f32 	%f81, %f80, %f79, %p26;
	ld.global.f32 	%f82, [%rd11+16];
	setp.gt.f32 	%p27, %f82, %f81;
	selp.f32 	%f83, %f82, %f81, %p27;
	ld.global.f32 	%f84, [%rd11+20];
	setp.gt.f32 	%p28, %f84, %f83;
	selp.f32 	%f85, %f84, %f83, %p28;
	ld.global.f32 	%f86, [%rd11+24];
	setp.gt.f32 	%p29, %f86, %f85;
	selp.f32 	%f87, %f86, %f85, %p29;
	ld.global.f32 	%f88, [%rd11+28];
	setp.gt.f32 	%p30, %f88, %f87;
	selp.f32 	%f276, %f88, %f87, %p30;
	add.s32 	%r43, %r43, 8;
$L__BB5_8:
	setp.eq.s32 	%p31, %r5, 0;
	@%p31 bra 	$L__BB5_14;
	and.b32  	%r8, %r36, 3;
	setp.lt.u32 	%p32, %r5, 4;
	@%p32 bra 	$L__BB5_11;
	mul.wide.u32 	%rd12, %r43, 4;
	add.s64 	%rd13, %rd1, %rd12;
	ld.global.f32 	%f90, [%rd13];
	setp.gt.f32 	%p33, %f90, %f276;
	selp.f32 	%f91, %f90, %f276, %p33;
	ld.global.f32 	%f92, [%rd13+4];
	setp.gt.f32 	%p34, %f92, %f91;
	selp.f32 	%f93, %f92, %f91, %p34;
	ld.global.f32 	%f94, [%rd13+8];
	setp.gt.f32 	%p35, %f94, %f93;
	selp.f32 	%f95, %f94, %f93, %p35;
	ld.global.f32 	%f96, [%rd13+12];
	setp.gt.f32 	%p36, %f96, %f95;
	selp.f32 	%f276, %f96, %f95, %p36;
	add.s32 	%r43, %r43, 4;
$L__BB5_11:
	setp.eq.s32 	%p37, %r8, 0;
	@%p37 bra 	$L__BB5_14;
	mov.b32 	%r47, 0;
$L__BB5_13:
	.pragma "nounroll";
	mul.wide.u32 	%rd14, %r43, 4;
	add.s64 	%rd15, %rd1, %rd14;
	ld.global.f32 	%f97, [%rd15];
	setp.gt.f32 	%p38, %f97, %f276;
	selp.f32 	%f276, %f97, %f276, %p38;
	add.s32 	%r43, %r43, 1;
	add.s32 	%r47, %r47, 1;
	setp.ne.s32 	%p39, %r47, %r8;
	@%p39 bra 	$L__BB5_13;
$L__BB5_14:
	setp.lt.s32 	%p40, %r36, 1;
	@%p40 bra 	$L__BB5_31;
	and.b32  	%r15, %r36, 15;
	add.s32 	%r16, %r15, -1;
	and.b32  	%r17, %r36, 7;
	add.s32 	%r18, %r17, -1;
	and.b32  	%r19, %r36, 2147483632;
	and.b32  	%r20, %r36, 3;
	neg.s32 	%r21, %r19;
	add.s64 	%rd2, %rd1, 32;
	mov.f32 	%f288, 0f00000000;
	mov.b32 	%r48, 0;
$L__BB5_16:
	setp.lt.u32 	%p42, %r36, 16;
	add.f32 	%f179, %f288, %f276;
	mul.f32 	%f14, %f179, 0f3F000000;
	mov.f32 	%f286, 0f00000000;
	mov.b32 	%r51, 0;
	@%p42 bra 	$L__BB5_19;
	mov.f32 	%f286, 0f00000000;
	mov.u64 	%rd22, %rd2;
	mov.u32 	%r49, %r21;
$L__BB5_18:
	.pragma "nounroll";
	ld.global.f32 	%f181, [%rd22+-32];
	setp.ltu.f32 	%p43, %f181, %f14;
	add.f32 	%f182, %f286, %f181;
	selp.f32 	%f183, %f286, %f182, %p43;
	ld.global.f32 	%f184, [%rd22+-28];
	setp.ltu.f32 	%p44, %f184, %f14;
	add.f32 	%f185, %f183, %f184;
	selp.f32 	%f186, %f183, %f185, %p44;
	ld.global.f32 	%f187, [%rd22+-24];
	setp.ltu.f32 	%p45, %f187, %f14;
	add.f32 	%f188, %f186, %f187;
	selp.f32 	%f189, %f186, %f188, %p45;
	ld.global.f32 	%f190, [%rd22+-20];
	setp.ltu.f32 	%p46, %f190, %f14;
	add.f32 	%f191, %f189, %f190;
	selp.f32 	%f192, %f189, %f191, %p46;
	ld.global.f32 	%f193, [%rd22+-16];
	setp.ltu.f32 	%p47, %f193, %f14;
	add.f32 	%f194, %f192, %f193;
	selp.f32 	%f195, %f192, %f194, %p47;
	ld.global.f32 	%f196, [%rd22+-12];
	setp.ltu.f32 	%p48, %f196, %f14;
	add.f32 	%f197, %f195, %f196;
	selp.f32 	%f198, %f195, %f197, %p48;
	ld.global.f32 	%f199, [%rd22+-8];
	setp.ltu.f32 	%p49, %f199, %f14;
	add.f32 	%f200, %f198, %f199;
	selp.f32 	%f201, %f198, %f200, %p49;
	ld.global.f32 	%f202, [%rd22+-4];
	setp.ltu.f32 	%p50, %f202, %f14;
	add.f32 	%f203, %f201, %f202;
	selp.f32 	%f204, %f201, %f203, %p50;
	ld.global.f32 	%f205, [%rd22];
	setp.ltu.f32 	%p51, %f205, %f14;
	add.f32 	%f206, %f204, %f205;
	selp.f32 	%f207, %f204, %f206, %p51;
	ld.global.f32 	%f208, [%rd22+4];
	setp.ltu.f32 	%p52, %f208, %f14;
	add.f32 	%f209, %f207, %f208;
	selp.f32 	%f210, %f207, %f209, %p52;
	ld.global.f32 	%f211, [%rd22+8];
	setp.ltu.f32 	%p53, %f211, %f14;
	add.f32 	%f212, %f210, %f211;
	selp.f32 	%f213, %f210, %f212, %p53;
	ld.global.f32 	%f214, [%rd22+12];
	setp.ltu.f32 	%p54, %f214, %f14;
	add.f32 	%f215, %f213, %f214;
	selp.f32 	%f216, %f213, %f215, %p54;
	ld.global.f32 	%f217, [%rd22+16];
	setp.ltu.f32 	%p55, %f217, %f14;
	add.f32 	%f218, %f216, %f217;
	selp.f32 	%f219, %f216, %f218, %p55;
	ld.global.f32 	%f220, [%rd22+20];
	setp.ltu.f32 	%p56, %f220, %f14;
	add.f32 	%f221, %f219, %f220;
	selp.f32 	%f222, %f219, %f221, %p56;
	ld.global.f32 	%f223, [%rd22+24];
	setp.ltu.f32 	%p57, %f223, %f14;
	add.f32 	%f224, %f222, %f223;
	selp.f32 	%f225, %f222, %f224, %p57;
	ld.global.f32 	%f226, [%rd22+28];
	setp.ltu.f32 	%p58, %f226, %f14;
	add.f32 	%f227, %f225, %f226;
	selp.f32 	%f286, %f225, %f227, %p58;
	add.s32 	%r49, %r49, 16;
	add.s64 	%rd22, %rd22, 64;
	setp.ne.s32 	%p59, %r49, 0;
	mov.u32 	%r51, %r19;
	@%p59 bra 	$L__BB5_18;
$L__BB5_19:
	setp.eq.s32 	%p60, %r15, 0;
	@%p60 bra 	$L__BB5_30;
	setp.lt.u32 	%p61, %r16, 7;
	@%p61 bra 	$L__BB5_22;
	mul.wide.u32 	%rd16, %r51, 4;
	add.s64 	%rd17, %rd1, %rd16;
	ld.global.f32 	%f229, [%rd17];
	setp.ltu.f32 	%p62, %f229, %f14;
	add.f32 	%f230, %f286, %f229;
	selp.f32 	%f231, %f286, %f230, %p62;
	ld.global.f32 	%f232, [%rd17+4];
	setp.ltu.f32 	%p63, %f232, %f14;
	add.f32 	%f233, %f231, %f232;
	selp.f32 	%f234, %f231, %f233, %p63;
	ld.global.f32 	%f235, [%rd17+8];
	setp.ltu.f32 	%p64, %f235, %f14;
	add.f32 	%f236, %f234, %f235;
	selp.f32 	%f237, %f234, %f236, %p64;
	ld.global.f32 	%f238, [%rd17+12];
	setp.ltu.f32 	%p65, %f238, %f14;
	add.f32 	%f239, %f237, %f238;
	selp.f32 	%f240, %f237, %f239, %p65;
	ld.global.f32 	%f241, [%rd17+16];
	setp.ltu.f32 	%p66, %f241, %f14;
	add.f32 	%f242, %f240, %f241;
	selp.f32 	%f243, %f240, %f242, %p66;
	ld.global.f32 	%f244, [%rd17+20];
	setp.ltu.f32 	%p67, %f244, %f14;
	add.f32 	%f245, %f243, %f244;
	selp.f32 	%f246, %f243, %f245, %p67;
	ld.global.f32 	%f247, [%rd17+24];
	setp.ltu.f32 	%p68, %f247, %f14;
	add.f32 	%f248, %f246, %f247;
	selp.f32 	%f249, %f246, %f248, %p68;
	ld.global.f32 	%f250, [%rd17+28];
	setp.ltu.f32 	%p69, %f250, %f14;
	add.f32 	%f251, %f249, %f250;
	selp.f32 	%f286, %f249, %f251, %p69;
	add.s32 	%r51, %r51, 8;
$L__BB5_22:
	setp.eq.s32 	%p70, %r17, 0;
	@%p70 bra 	$L__BB5_30;
	setp.lt.u32 	%p71, %r18, 3;
	@%p71 bra 	$L__BB5_25;
	mul.wide.u32 	%rd18, %r51, 4;
	add.s64 	%rd19, %rd1, %rd18;
	ld.global.f32 	%f253, [%rd19];
	setp.ltu.f32 	%p72, %f253, %f14;
	add.f32 	%f254, %f286, %f253;
	selp.f32 	%f255, %f286, %f254, %p72;
	ld.global.f32 	%f256, [%rd19+4];
	setp.ltu.f32 	%p73, %f256, %f14;
	add.f32 	%f257, %f255, %f256;
	selp.f32 	%f258, %f255, %f257, %p73;
	ld.global.f32 	%f259, [%rd19+8];
	setp.ltu.f32 	%p74, %f259, %f14;
	add.f32 	%f260, %f258, %f259;
	selp.f32 	%f261, %f258, %f260, %p74;
	ld.global.f32 	%f262, [%rd19+12];
	setp.ltu.f32 	%p75, %f262, %f14;
	add.f32 	%f263, %f261, %f262;
	selp.f32 	%f286, %f261, %f263, %p75;
	add.s32 	%r51, %r51, 4;
$L__BB5_25:
	setp.eq.s32 	%p76, %r20, 0;
	@%p76 bra 	$L__BB5_30;
	setp.eq.s32 	%p77, %r20, 1;
	mul.wide.u32 	%rd20, %r51, 4;
	add.s64 	%rd5, %rd1, %rd20;
	ld.global.f32 	%f264, [%rd5];
	setp.ltu.f32 	%p78, %f264, %f14;
	add.f32 	%f265, %f286, %f264;
	selp.f32 	%f286, %f286, %f265, %p78;
	@%p77 bra 	$L__BB5_30;
	setp.eq.s32 	%p79, %r20, 2;
	ld.global.f32 	%f266, [%rd5+4];
	setp.ltu.f32 	%p80, %f266, %f14;
	add.f32 	%f267, %f286, %f266;
	selp.f32 	%f286, %f286, %f267, %p80;
	@%p79 bra 	$L__BB5_30;
	ld.global.f32 	%f27, [%rd5+8];
	setp.ltu.f32 	%p81, %f27, %f14;
	@%p81 bra 	$L__BB5_30;
	add.f32 	%f286, %f286, %f27;
$L__BB5_30:
	setp.gt.f32 	%p82, %f286, %f37;
	selp.f32 	%f288, %f14, %f288, %p82;
	selp.f32 	%f276, %f276, %f14, %p82;
	add.s32 	%r48, %r48, 1;
	setp.eq.s32 	%p83, %r48, 20;
	@%p83 bra 	$L__BB5_32;
	bra.uni 	$L__BB5_16;
$L__BB5_31:
	setp.lt.f32 	%p41, %f37, 0f00000000;
	add.f32 	%f98, %f276, 0f00000000;
	mul.f32 	%f99, %f98, 0f3F000000;
	selp.f32 	%f100, %f99, 0f00000000, %p41;
	selp.f32 	%f101, %f276, %f99, %p41;
	add.f32 	%f102, %f100, %f101;
	mul.f32 	%f103, %f102, 0f3F000000;
	selp.f32 	%f104, %f103, 0f00000000, %p41;
	selp.f32 	%f105, %f276, %f103, %p41;
	add.f32 	%f106, %f104, %f105;
	mul.f32 	%f107, %f106, 0f3F000000;
	selp.f32 	%f108, %f107, 0f00000000, %p41;
	selp.f32 	%f109, %f276, %f107, %p41;
	add.f32 	%f110, %f108, %f109;
	mul.f32 	%f111, %f110, 0f3F000000;
	selp.f32 	%f112, %f111, 0f00000000, %p41;
	selp.f32 	%f113, %f276, %f111, %p41;
	add.f32 	%f114, %f112, %f113;
	mul.f32 	%f115, %f114, 0f3F000000;
	selp.f32 	%f116, %f115, 0f00000000, %p41;
	selp.f32 	%f117, %f276, %f115, %p41;
	add.f32 	%f118, %f116, %f117;
	mul.f32 	%f119, %f118, 0f3F000000;
	selp.f32 	%f120, %f119, 0f00000000, %p41;
	selp.f32 	%f121, %f276, %f119, %p41;
	add.f32 	%f122, %f120, %f121;
	mul.f32 	%f123, %f122, 0f3F000000;
	selp.f32 	%f124, %f123, 0f00000000, %p41;
	selp.f32 	%f125, %f276, %f123, %p41;
	add.f32 	%f126, %f124, %f125;
	mul.f32 	%f127, %f126, 0f3F000000;
	selp.f32 	%f128, %f127, 0f00000000, %p41;
	selp.f32 	%f129, %f276, %f127, %p41;
	add.f32 	%f130, %f128, %f129;
	mul.f32 	%f131, %f130, 0f3F000000;
	selp.f32 	%f132, %f131, 0f00000000, %p41;
	selp.f32 	%f133, %f276, %f131, %p41;
	add.f32 	%f134, %f132, %f133;
	mul.f32 	%f135, %f134, 0f3F000000;
	selp.f32 	%f136, %f135, 0f00000000, %p41;
	selp.f32 	%f137, %f276, %f135, %p41;
	add.f32 	%f138, %f136, %f137;
	mul.f32 	%f139, %f138, 0f3F000000;
	selp.f32 	%f140, %f139, 0f00000000, %p41;
	selp.f32 	%f141, %f276, %f139, %p41;
	add.f32 	%f142, %f140, %f141;
	mul.f32 	%f143, %f142, 0f3F000000;
	selp.f32 	%f144, %f143, 0f00000000, %p41;
	selp.f32 	%f145, %f276, %f143, %p41;
	add.f32 	%f146, %f144, %f145;
	mul.f32 	%f147, %f146, 0f3F000000;
	selp.f32 	%f148, %f147, 0f00000000, %p41;
	selp.f32 	%f149, %f276, %f147, %p41;
	add.f32 	%f150, %f148, %f149;
	mul.f32 	%f151, %f150, 0f3F000000;
	selp.f32 	%f152, %f151, 0f00000000, %p41;
	selp.f32 	%f153, %f276, %f151, %p41;
	add.f32 	%f154, %f152, %f153;
	mul.f32 	%f155, %f154, 0f3F000000;
	selp.f32 	%f156, %f155, 0f00000000, %p41;
	selp.f32 	%f157, %f276, %f155, %p41;
	add.f32 	%f158, %f156, %f157;
	mul.f32 	%f159, %f158, 0f3F000000;
	selp.f32 	%f160, %f159, 0f00000000, %p41;
	selp.f32 	%f161, %f276, %f159, %p41;
	add.f32 	%f162, %f160, %f161;
	mul.f32 	%f163, %f162, 0f3F000000;
	selp.f32 	%f164, %f163, 0f00000000, %p41;
	selp.f32 	%f165, %f276, %f163, %p41;
	add.f32 	%f166, %f164, %f165;
	mul.f32 	%f167, %f166, 0f3F000000;
	selp.f32 	%f168, %f167, 0f00000000, %p41;
	selp.f32 	%f169, %f276, %f167, %p41;
	add.f32 	%f170, %f168, %f169;
	mul.f32 	%f171, %f170, 0f3F000000;
	selp.f32 	%f172, %f171, 0f00000000, %p41;
	selp.f32 	%f173, %f276, %f171, %p41;
	add.f32 	%f174, %f172, %f173;
	mul.f32 	%f175, %f174, 0f3F000000;
	selp.f32 	%f288, %f175, 0f00000000, %p41;
$L__BB5_32:
	st.shared.f32 	[_ZZ18topp_filter_kernelPfifE11s_threshold], %f288;
$L__BB5_33:
	bar.sync 	0;
	setp.ge.s32 	%p84, %r54, %r36;
	@%p84 bra 	$L__BB5_38;
	ld.shared.f32 	%f36, [_ZZ18topp_filter_kernelPfifE11s_threshold];
	mov.u32 	%r33, %ntid.x;
$L__BB5_35:
	mul.wide.s32 	%rd21, %r54, 4;
	add.s64 	%rd6, %rd1, %rd21;
	ld.global.f32 	%f268, [%rd6];
	setp.geu.f32 	%p85, %f268, %f36;
	@%p85 bra 	$L__BB5_37;
	mov.b32 	%r42, 0;
	st.global.u32 	[%rd6], %r42;
$L__BB5_37:
	add.s32 	%r54, %r54, %r33;
	setp.lt.s32 	%p86, %r54, %r36;
	@%p86 bra 	$L__BB5_35;
$L__BB5_38:
	ret;

}
	// .globl	_Z13sample_kernelPiPKfiP17curandStateXORWOW
.visible .entry _Z13sample_kernelPiPKfiP17curandStateXORWOW(
	.param .u64 .ptr .align 1 _Z13sample_kernelPiPKfiP17curandStateXORWOW_param_0,
	.param .u64 .ptr .align 1 _Z13sample_kernelPiPKfiP17curandStateXORWOW_param_1,
	.param .u32 _Z13sample_kernelPiPKfiP17curandStateXORWOW_param_2,
	.param .u64 .ptr .align 1 _Z13sample_kernelPiPKfiP17curandStateXORWOW_param_3
)
{
	.reg .pred 	%p<5>;
	.reg .b32 	%r<26>;
	.reg .b32 	%f<8>;
	.reg .b64 	%rd<9>;

	ld.param.u64 	%rd2, [_Z13sample_kernelPiPKfiP17curandStateXORWOW_param_0];
	ld.param.u64 	%rd3, [_Z13sample_kernelPiPKfiP17curandStateXORWOW_param_1];
	ld.param.u32 	%r4, [_Z13sample_kernelPiPKfiP17curandStateXORWOW_param_2];
	ld.param.u64 	%rd4, [_Z13sample_kernelPiPKfiP17curandStateXORWOW_param_3];
	mov.u32 	%r5, %tid.x;
	setp.ne.s32 	%p1, %r5, 0;
	@%p1 bra 	$L__BB6_6;
	cvta.to.global.u64 	%rd5, %rd4;
	ld.global.v2.u32 	{%r7, %r8}, [%rd5];
	shr.u32 	%r9, %r8, 2;
	xor.b32  	%r10, %r9, %r8;
	ld.global.v2.u32 	{%r11, %r12}, [%rd5+8];
	ld.global.v2.u32 	{%r13, %r14}, [%rd5+16];
	st.global.v2.u32 	[%rd5+8], {%r12, %r13};
	shl.b32 	%r15, %r14, 4;
	shl.b32 	%r16, %r10, 1;
	xor.b32  	%r17, %r16, %r15;
	xor.b32  	%r18, %r17, %r10;
	xor.b32  	%r19, %r18, %r14;
	st.global.v2.u32 	[%rd5+16], {%r14, %r19};
	add.s32 	%r20, %r7, 362437;
	st.global.v2.u32 	[%rd5], {%r20, %r11};
	add.s32 	%r21, %r19, %r20;
	cvt.rn.f32.u32 	%f4, %r21;
	fma.rn.f32 	%f1, %f4, 0f2F800000, 0f2F000000;
	setp.lt.s32 	%p2, %r4, 1;
	mov.b32 	%r25, 0;
	@%p2 bra 	$L__BB6_5;
	cvta.to.global.u64 	%rd1, %rd3;
	mov.f32 	%f7, 0f00000000;
	mov.b32 	%r24, 0;
$L__BB6_3:
	mul.wide.u32 	%rd6, %r24, 4;
	add.s64 	%rd7, %rd1, %rd6;
	ld.global.f32 	%f6, [%rd7];
	add.f32 	%f7, %f7, %f6;
	setp.ge.f32 	%p3, %f7, %f1;
	mov.u32 	%r25, %r24;
	@%p3 bra 	$L__BB6_5;
	add.s32 	%r24, %r24, 1;
	setp.ne.s32 	%p4, %r24, %r4;
	mov.b32 	%r25, 0;
	@%p4 bra 	$L__BB6_3;
$L__BB6_5:
	cvta.to.global.u64 	%rd8, %rd2;
	st.global.u32 	[%rd8], %r25;
$L__BB6_6:
	ret;

}


// ===== COMPILED SASS (sm_100) =====

	.target	sm_100

	.elftype	@"ET_EXEC"


//--------------------- .note.nv.tkinfo           --------------------------
	.section	.note.nv.tkinfo,"",@"SHT_NOTE"
	.sectionflags	@"SHF_NOTE_NV_TKINFO"
	.tkinfo
        /*0018*/ 	.word	0x00000002
        /*0030*/ 	.string	""
        /*0030*/ 	.string	"ptxas"
        /*0030*/ 	.string	"Cuda compilation tools, release 13.0, V13.0.88"
        /*0030*/ 	.string	"Build cuda_13.0.r13.0/compiler.36424714_0"
        /*0030*/ 	.string	"-arch sm_100 -m 64 "



//--------------------- .note.nv.cuinfo           --------------------------
	.section	.note.nv.cuinfo,"",@"SHT_NOTE"
	.sectionflags	@"SHF_NOTE_NV_CUINFO"
        /*0018*/ 	.short	0x0002
        /*001a*/ 	.short	0x0064
        /*001c*/ 	.short	0x0082
	.zero		2


//--------------------- .nv.info                  --------------------------
	.section	.nv.info,"",@"SHT_CUDA_INFO"
	.align	4


	//----- nvinfo : EIATTR_REGCOUNT
	.align		4
        /*0000*/ 	.byte	0x04, 0x2f
        /*0002*/ 	.short	(.L_10 - .L_9)
	.align		4
.L_9:
        /*0004*/ 	.word	index@(_Z15init_rng_kernelP17curandStateXORWOWy)
        /*0008*/ 	.word	0x0000001f


	//----- nvinfo : EIATTR_FRAME_SIZE
	.align		4
.L_10:
        /*000c*/ 	.byte	0x04, 0x11
        /*000e*/ 	.short	(.L_12 - .L_11)
	.align		4
.L_11:
        /*0010*/ 	.word	index@(_Z15init_rng_kernelP17curandStateXORWOWy)
        /*0014*/ 	.word	0x00000000


	//----- nvinfo : EIATTR_REGCOUNT
	.align		4
.L_12:
        /*0018*/ 	.byte	0x04, 0x2f
        /*001a*/ 	.short	(.L_14 - .L_13)
	.align		4
.L_13:
        /*001c*/ 	.word	index@(_Z24temperature_scale_kernelPfif)
        /*0020*/ 	.word	0x00000010


	//----- nvinfo : EIATTR_FRAME_SIZE
	.align		4
.L_14:
        /*0024*/ 	.byte	0x04, 0x11
        /*0026*/ 	.short	(.L_16 - .L_15)
	.align		4
.L_15:
        /*0028*/ 	.word	index@($__internal_2_$__cuda_sm3x_div_rn_noftz_f32_slowpath)
        /*002c*/ 	.word	0x00000000


	//----- nvinfo : EIATTR_FRAME_SIZE
	.align		4
.L_16:
        /*0030*/ 	.byte	0x04, 0x11
        /*0032*/ 	.short	(.L_18 - .L_17)
	.align		4
.L_17:
        /*0034*/ 	.word	index@(_Z24temperature_scale_kernelPfif)
        /*0038*/ 	.word	0x00000000


	//----- nvinfo : EIATTR_REGCOUNT
	.align		4
.L_18:
        /*003c*/ 	.byte	0x04, 0x2f
        /*003e*/ 	.short	(.L_20 - .L_19)
	.align		4
.L_19:
        /*0040*/ 	.word	index@(_Z25repetition_penalty_kernelPfPKiif)
        /*0044*/ 	.word	0x00000010


	//----- nvinfo : EIATTR_FRAME_SIZE
	.align		4
.L_20:
        /*0048*/ 	.byte	0x04, 0x11
        /*004a*/ 	.short	(.L_22 - .L_21)
	.align		4
.L_21:
        /*004c*/ 	.word	index@($__internal_1_$__cuda_sm3x_div_rn_noftz_f32_slowpath)
        /*0050*/ 	.word	0x00000000


	//----- nvinfo : EIATTR_FRAME_SIZE
	.align		4
.L_22:
        /*0054*/ 	.byte	0x04, 0x11
        /*0056*/ 	.short	(.L_24 - .L_23)
	.align		4
.L_23:
        /*0058*/ 	.word	index@(_Z25repetition_penalty_kernelPfPKiif)
        /*005c*/ 	.word	0x00000000


	//----- nvinfo : EIATTR_REGCOUNT
	.align		4
.L_24:
        /*0060*/ 	.byte	0x04, 0x2f
        /*0062*/ 	.short	(.L_26 - .L_25)
	.align		4
.L_25:
        /*0064*/ 	.word	index@(_Z14softmax_kernelPfi)
        /*0068*/ 	.word	0x00000013


	//----- nvinfo : EIATTR_FRAME_SIZE
	.align		4
.L_26:
        /*006c*/ 	.byte	0x04, 0x11
        /*006e*/ 	.short	(.L_28 - .L_27)
	.align		4
.L_27:
        /*0070*/ 	.word	index@($__internal_0_$__cuda_sm20_rcp_rn_f32_slowpath)
        /*0074*/ 	.word	0x00000000


	//----- nvinfo : EIATTR_FRAME_SIZE
	.align		4
.L_28:
        /*0078*/ 	.byte	0x04, 0x11
        /*007a*/ 	.short	(.L_30 - .L_29)
	.align		4
.L_29:
        /*007c*/ 	.word	index@(_Z14softmax_kernelPfi)
        /*0080*/ 	.word	0x00000000


	//----- nvinfo : EIATTR_REGCOUNT
	.align		4
.L_30:
        /*0084*/ 	.byte	0x04, 0x2f
        /*0086*/ 	.short	(.L_32 - .L_31)
	.align		4
.L_31:
        /*0088*/ 	.word	index@(_Z18topk_filter_kernelPfS_ii)
        /*008c*/ 	.word	0x00000011


	//----- nvinfo : EIATTR_FRAME_SIZE
	.align		4
.L_32:
        /*0090*/ 	.byte	0x04, 0x11
        /*0092*/ 	.short	(.L_34 - .L_33)
	.align		4
.L_33:
        /*0094*/ 	.word	index@(_Z18topk_filter_kernelPfS_ii)
        /*0098*/ 	.word	0x00000000


	//----- nvinfo : EIATTR_REGCOUNT
	.align		4
.L_34:
        /*009c*/ 	.byte	0x04, 0x2f
        /*009e*/ 	.short	(.L_36 - .L_35)
	.align		4
.L_35:
        /*00a0*/ 	.word	index@(_Z18topp_filter_kernelPfif)
        /*00a4*/ 	.word	0x00000020


	//----- nvinfo : EIATTR_FRAME_SIZE
	.align		4
.L_36:
        /*00a8*/ 	.byte	0x04, 0x11
        /*00aa*/ 	.short	(.L_38 - .L_37)
	.align		4
.L_37:
        /*00ac*/ 	.word	index@(_Z18topp_filter_kernelPfif)
        /*00b0*/ 	.word	0x00000000


	//----- nvinfo : EIATTR_REGCOUNT
	.align		4
.L_38:
        /*00b4*/ 	.byte	0x04, 0x2f
        /*00b6*/ 	.short	(.L_40 - .L_39)
	.align		4
.L_39:
        /*00b8*/ 	.word	index@(_Z13sample_kernelPiPKfiP17curandStateXORWOW)
        /*00bc*/ 	.word	0x00000010


	//----- nvinfo : EIATTR_FRAME_SIZE
	.align		4
.L_40:
        /*00c0*/ 	.byte	0x04, 0x11
        /*00c2*/ 	.short	(.L_42 - .L_41)
	.align		4
.L_41:
        /*00c4*/ 	.word	index@(_Z13sample_kernelPiPKfiP17curandStateXORWOW)
        /*00c8*/ 	.word	0x00000000


	//----- nvinfo : EIATTR_MIN_STACK_SIZE
	.align		4
.L_42:
        /*00cc*/ 	.byte	0x04, 0x12
        /*00ce*/ 	.short	(.L_44 - .L_43)
	.align		4
.L_43:
        /*00d0*/ 	.word	index@(_Z13sample_kernelPiPKfiP17curandStateXORWOW)
        /*00d4*/ 	.word	0x00000000


	//----- nvinfo : EIATTR_MIN_STACK_SIZE
	.align		4
.L_44:
        /*00d8*/ 	.byte	0x04, 0x12
        /*00da*/ 	.short	(.L_46 - .L_45)
	.align		4
.L_45:
        /*00dc*/ 	.word	index@(_Z18topp_filter_kernelPfif)
        /*00e0*/ 	.word	0x00000000


	//----- nvinfo : EIATTR_MIN_STACK_SIZE
	.align		4
.L_46:
        /*00e4*/ 	.byte	0x04, 0x12
        /*00e6*/ 	.short	(.L_48 - .L_47)
	.align		4
.L_47:
        /*00e8*/ 	.word	index@(_Z18topk_filter_kernelPfS_ii)
        /*00ec*/ 	.word	0x00000000


	//----- nvinfo : EIATTR_MIN_STACK_SIZE
	.align		4
.L_48:
        /*00f0*/ 	.byte	0x04, 0x12
        /*00f2*/ 	.short	(.L_50 - .L_49)
	.align		4
.L_49:
        /*00f4*/ 	.word	index@(_Z14softmax_kernelPfi)
        /*00f8*/ 	.word	0x00000000


	//----- nvinfo : EIATTR_MIN_STACK_SIZE
	.align		4
.L_50:
        /*00fc*/ 	.byte	0x04, 0x12
        /*00fe*/ 	.short	(.L_52 - .L_51)
	.align		4
.L_51:
        /*0100*/ 	.word	index@(_Z25repetition_penalty_kernelPfPKiif)
        /*0104*/ 	.word	0x00000000


	//----- nvinfo : EIATTR_MIN_STACK_SIZE
	.align		4
.L_52:
        /*0108*/ 	.byte	0x04, 0x12
        /*010a*/ 	.short	(.L_54 - .L_53)
	.align		4
.L_53:
        /*010c*/ 	.word	index@(_Z24temperature_scale_kernelPfif)
        /*0110*/ 	.word	0x00000000


	//----- nvinfo : EIATTR_MIN_STACK_SIZE
	.align		4
.L_54:
        /*0114*/ 	.byte	0x04, 0x12
        /*0116*/ 	.short	(.L_56 - .L_55)
	.align		4
.L_55:
        /*0118*/ 	.word	index@(_Z15init_rng_kernelP17curandStateXORWOWy)
        /*011c*/ 	.word	0x00000000
.L_56:


//--------------------- .nv.compat                --------------------------
	.section	.nv.compat,"",@"SHT_CUDA_COMPAT_INFO"
	.align	4
        /*0000*/ 	.byte	0x02, 0x09, 0x00, 0x00, 0x02, 0x02, 0x01, 0x00, 0x02, 0x05, 0x05, 0x00, 0x03, 0x07, 0x01, 0x01
        /*0010*/ 	.byte	0x02, 0x03, 0x00, 0x00, 0x02, 0x06, 0x01, 0x00, 0x04, 0x0b, 0x08, 0x00, 0x01, 0x00, 0x00, 0x00
        /*0020*/ 	.byte	0x00, 0x00, 0x00, 0x00


//--------------------- .nv.info._Z13sample_kernelPiPKfiP17curandStateXORWOW --------------------------
	.section	.nv.info._Z13sample_kernelPiPKfiP17curandStateXORWOW,"",@"SHT_CUDA_INFO"
	.sectionflags	@""
	.align	4


	//----- nvinfo : EIATTR_CUDA_API_VERSION
	.align		4
        /*0000*/ 	.byte	0x04, 0x37
        /*0002*/ 	.short	(.L_58 - .L_57)
.L_57:
        /*0004*/ 	.word	0x00000082


	//----- nvinfo : EIATTR_KPARAM_INFO
	.align		4
.L_58:
        /*0008*/ 	.byte	0x04, 0x17
        /*000a*/ 	.short	(.L_60 - .L_59)
.L_59:
        /*000c*/ 	.word	0x00000000
        /*0010*/ 	.short	0x0003
        /*0012*/ 	.short	0x0018
        /*0014*/ 	.byte	0x00, 0xf5, 0x21, 0x00


	//----- nvinfo : EIATTR_KPARAM_INFO
	.align		4
.L_60:
        /*0018*/ 	.byte	0x04, 0x17
        /*001a*/ 	.short	(.L_62 - .L_61)
.L_61:
        /*001c*/ 	.word	0x00000000
        /*0020*/ 	.short	0x0002
        /*0022*/ 	.short	0x0010
        /*0024*/ 	.byte	0x00, 0xf0, 0x11, 0x00


	//----- nvinfo : EIATTR_KPARAM_INFO
	.align		4
.L_62:
        /*0028*/ 	.byte	0x04, 0x17
        /*002a*/ 	.short	(.L_64 - .L_63)
.L_63:
        /*002c*/ 	.word	0x00000000
        /*0030*/ 	.short	0x0001
        /*0032*/ 	.short	0x0008
        /*0034*/ 	.byte	0x00, 0xf5, 0x21, 0x00


	//----- nvinfo : EIATTR_KPARAM_INFO
	.align		4
.L_64:
        /*0038*/ 	.byte	0x04, 0x17
        /*003a*/ 	.short	(.L_66 - .L_65)
.L_65:
        /*003c*/ 	.word	0x00000000
        /*0040*/ 	.short	0x0000
        /*0042*/ 	.short	0x0000
        /*0044*/ 	.byte	0x00, 0xf5, 0x21, 0x00


	//----- nvinfo : EIATTR_SPARSE_MMA_MASK
	.align		4
.L_66:
        /*0048*/ 	.byte	0x03, 0x50
        /*004a*/ 	.short	0x0000


	//----- nvinfo : EIATTR_MAXREG_COUNT
	.align		4
        /*004c*/ 	.byte	0x03, 0x1b
        /*004e*/ 	.short	0x00ff


	//----- nvinfo : EIATTR_MERCURY_ISA_VERSION
	.align		4
        /*0050*/ 	.byte	0x03, 0x5f
        /*0052*/ 	.short	0x0101


	//----- nvinfo : EIATTR_VRC_CTA_INIT_COUNT
	.align		4
        /*0054*/ 	.byte	0x02, 0x4a
	.zero		1
	.zero		1


	//----- nvinfo : EIATTR_EXIT_INSTR_OFFSETS
	.align		4
        /*0058*/ 	.byte	0x04, 0x1c
        /*005a*/ 	.short	(.L_68 - .L_67)


	//   ....[0]....
.L_67:
        /*005c*/ 	.word	0x00000030


	//   ....[1]....
        /*0060*/ 	.word	0x000002d0


	//----- nvinfo : EIATTR_CBANK_PARAM_SIZE
	.align		4
.L_68:
        /*0064*/ 	.byte	0x03, 0x19
        /*0066*/ 	.short	0x0020


	//----- nvinfo : EIATTR_PARAM_CBANK
	.align		4
        /*0068*/ 	.byte	0x04, 0x0a
        /*006a*/ 	.short	(.L_70 - .L_69)
	.align		4
.L_69:
        /*006c*/ 	.word	index@(.nv.constant0._Z13sample_kernelPiPKfiP17curandStateXORWOW)
        /*0070*/ 	.short	0x0380
        /*0072*/ 	.short	0x0020


	//----- nvinfo : EIATTR_SW_WAR
	.align		4
.L_70:
        /*0074*/ 	.byte	0x04, 0x36
        /*0076*/ 	.short	(.L_72 - .L_71)
.L_71:
        /*0078*/ 	.word	0x00000008
.L_72:


//--------------------- .nv.info._Z18topp_filter_kernelPfif --------------------------
	.section	.nv.info._Z18topp_filter_kernelPfif,"",@"SHT_CUDA_INFO"
	.sectionflags	@""
	.align	4


	//----- nvinfo : EIATTR_CUDA_API_VERSION
	.align		4
        /*0000*/ 	.byte	0x04, 0x37
        /*0002*/ 	.short	(.L_74 - .L_73)
.L_73:
        /*0004*/ 	.word	0x00000082


	//----- nvinfo : EIATTR_KPARAM_INFO
	.align		4
.L_74:
        /*0008*/ 	.byte	0x04, 0x17
        /*000a*/ 	.short	(.L_76 - .L_75)
.L_75:
        /*000c*/ 	.word	0x00000000
        /*0010*/ 	.short	0x0002
        /*0012*/ 	.short	0x000c
        /*0014*/ 	.byte	0x00, 0xf0, 0x11, 0x00


	//----- nvinfo : EIATTR_KPARAM_INFO
	.align		4
.L_76:
        /*0018*/ 	.byte	0x04, 0x17
        /*001a*/ 	.short	(.L_78 - .L_77)
.L_77:
        /*001c*/ 	.word	0x00000000
        /*0020*/ 	.short	0x0001
        /*0022*/ 	.short	0x0008
        /*0024*/ 	.byte	0x00, 0xf0, 0x11, 0x00


	//----- nvinfo : EIATTR_KPARAM_INFO
	.align		4
.L_78:
        /*0028*/ 	.byte	0x04, 0x17
        /*002a*/ 	.short	(.L_80 - .L_79)
.L_79:
        /*002c*/ 	.word	0x00000000
        /*0030*/ 	.short	0x0000
        /*0032*/ 	.short	0x0000
        /*0034*/ 	.byte	0x00, 0xf5, 0x21, 0x00


	//----- nvinfo : EIATTR_SPARSE_MMA_MASK
	.align		4
.L_80:
        /*0038*/ 	.byte	0x03, 0x50
        /*003a*/ 	.short	0x0000


	//----- nvinfo : EIATTR_MAXREG_COUNT
	.align		4
        /*003c*/ 	.byte	0x03, 0x1b
        /*003e*/ 	.short	0x00ff


	//----- nvinfo : EIATTR_NUM_BARRIERS
	.align		4
        /*0040*/ 	.byte	0x02, 0x4c
        /*0042*/ 	.byte	0x01
	.zero		1


	//----- nvinfo : EIATTR_MERCURY_ISA_VERSION
	.align		4
        /*0044*/ 	.byte	0x03, 0x5f
        /*0046*/ 	.short	0x0101


	//----- nvinfo : EIATTR_VRC_CTA_INIT_COUNT
	.align		4
        /*0048*/ 	.byte	0x02, 0x4a
	.zero		1
	.zero		1


	//----- nvinfo : EIATTR_EXIT_INSTR_OFFSETS
	.align		4
        /*004c*/ 	.byte	0x04, 0x1c
        /*004e*/ 	.short	(.L_82 - .L_81)


	//   ....[0]....
.L_81:
        /*0050*/ 	.word	0x00001780


	//   ....[1]....
        /*0054*/ 	.word	0x00001870


	//----- nvinfo : EIATTR_CRS_STACK_SIZE
	.align		4
.L_82:
        /*0058*/ 	.byte	0x04, 0x1e
        /*005a*/ 	.short	(.L_84 - .L_83)
.L_83:
        /*005c*/ 	.word	0x00000000


	//----- nvinfo : EIATTR_CBANK_PARAM_SIZE
	.align		4
.L_84:
        /*0060*/ 	.byte	0x03, 0x19
        /*0062*/ 	.short	0x0010


	//----- nvinfo : EIATTR_PARAM_CBANK
	.align		4
        /*0064*/ 	.byte	0x04, 0x0a
        /*0066*/ 	.short	(.L_86 - .L_85)
	.align		4
.L_85:
        /*0068*/ 	.word	index@(.nv.constant0._Z18topp_filter_kernelPfif)
        /*006c*/ 	.short	0x0380
        /*006e*/ 	.short	0x0010


	//----- nvinfo : EIATTR_SW_WAR
	.align		4
.L_86:
        /*0070*/ 	.byte	0x04, 0x36
        /*0072*/ 	.short	(.L_88 - .L_87)
.L_87:
        /*0074*/ 	.word	0x00000008
.L_88:


//--------------------- .nv.info._Z18topk_filter_kernelPfS_ii --------------------------
	.section	.nv.info._Z18topk_filter_kernelPfS_ii,"",@"SHT_CUDA_INFO"
	.sectionflags	@""
	.align	4


	//----- nvinfo : EIATTR_CUDA_API_VERSION
	.align		4
        /*0000*/ 	.byte	0x04, 0x37
        /*0002*/ 	.short	(.L_90 - .L_89)
.L_89:
        /*0004*/ 	.word	0x00000082


	//----- nvinfo : EIATTR_KPARAM_INFO
	.align		4
.L_90:
        /*0008*/ 	.byte	0x04, 0x17
        /*000a*/ 	.short	(.L_92 - .L_91)
.L_91:
        /*000c*/ 	.word	0x00000000
        /*0010*/ 	.short	0x0003
        /*0012*/ 	.short	0x0014
        /*0014*/ 	.byte	0x00, 0xf0, 0x11, 0x00


	//----- nvinfo : EIATTR_KPARAM_INFO
	.align		4
.L_92:
        /*0018*/ 	.byte	0x04, 0x17
        /*001a*/ 	.short	(.L_94 - .L_93)
.L_93:
        /*001c*/ 	.word	0x00000000
        /*0020*/ 	.short	0x0002
        /*0022*/ 	.short	0x0010
        /*0024*/ 	.byte	0x00, 0xf0, 0x11, 0x00


	//----- nvinfo : EIATTR_KPARAM_INFO
	.align		4
.L_94:
        /*0028*/ 	.byte	0x04, 0x17
        /*002a*/ 	.short	(.L_96 - .L_95)
.L_95:
        /*002c*/ 	.word	0x00000000
        /*0030*/ 	.short	0x0001
        /*0032*/ 	.short	0x0008
        /*0034*/ 	.byte	0x00, 0xf5, 0x21, 0x00


	//----- nvinfo : EIATTR_KPARAM_INFO
	.align		4
.L_96:
        /*0038*/ 	.byte	0x04, 0x17
        /*003a*/ 	.short	(.L_98 - .L_97)
.L_97:
        /*003c*/ 	.word	0x00000000
        /*0040*/ 	.short	0x0000
        /*0042*/ 	.short	0x0000
        /*0044*/ 	.byte	0x00, 0xf5, 0x21, 0x00


	//----- nvinfo : EIATTR_SPARSE_MMA_MASK
	.align		4
.L_98:
        /*0048*/ 	.byte	0x03, 0x50
        /*004a*/ 	.short	0x0000


	//----- nvinfo : EIATTR_MAXREG_COUNT
	.align		4
        /*004c*/ 	.byte	0x03, 0x1b
        /*004e*/ 	.short	0x00ff


	//----- nvinfo : EIATTR_NUM_BARRIERS
	.align		4
        /*0050*/ 	.byte	0x02, 0x4c
        /*0052*/ 	.byte	0x01
	.zero		1


	//----- nvinfo : EIATTR_MERCURY_ISA_VERSION
	.align		4
        /*0054*/ 	.byte	0x03, 0x5f
        /*0056*/ 	.short	0x0101


	//----- nvinfo : EIATTR_VRC_CTA_INIT_COUNT
	.align		4
        /*0058*/ 	.byte	0x02, 0x4a
	.zero		1
	.zero		1


	//----- nvinfo : EIATTR_EXIT_INSTR_OFFSETS
	.align		4
        /*005c*/ 	.byte	0x04, 0x1c
        /*005e*/ 	.short	(.L_100 - .L_99)


	//   ....[0]....
.L_99:
        /*0060*/ 	.word	0x000021d0


	//   ....[1]....
        /*0064*/ 	.word	0x000022d0


	//----- nvinfo : EIATTR_CRS_STACK_SIZE
	.align		4
.L_100:
        /*0068*/ 	.byte	0x04, 0x1e
        /*006a*/ 	.short	(.L_102 - .L_101)
.L_101:
        /*006c*/ 	.word	0x00000000


	//----- nvinfo : EIATTR_CBANK_PARAM_SIZE
	.align		4
.L_102:
        /*0070*/ 	.byte	0x03, 0x19
        /*0072*/ 	.short	0x0018


	//----- nvinfo : EIATTR_PARAM_CBANK
	.align		4
        /*0074*/ 	.byte	0x04, 0x0a
        /*0076*/ 	.short	(.L_104 - .L_103)
	.align		4
.L_103:
        /*0078*/ 	.word	index@(.nv.constant0._Z18topk_filter_kernelPfS_ii)
        /*007c*/ 	.short	0x0380
        /*007e*/ 	.short	0x0018


	//----- nvinfo : EIATTR_SW_WAR
	.align		4
.L_104:
        /*0080*/ 	.byte	0x04, 0x36
        /*0082*/ 	.short	(.L_106 - .L_105)
.L_105:
        /*0084*/ 	.word	0x00000008
.L_106:


//--------------------- .nv.info._Z14softmax_kernelPfi --------------------------
	.section	.nv.info._Z14softmax_kernelPfi,"",@"SHT_CUDA_INFO"
	.sectionflags	@""
	.align	4


	//----- nvinfo : EIATTR_CUDA_API_VERSION
	.align		4
        /*0000*/ 	.byte	0x04, 0x37
        /*0002*/ 	.short	(.L_108 - .L_107)
.L_107:
        /*0004*/ 	.word	0x00000082


	//----- nvinfo : EIATTR_KPARAM_INFO
	.align		4
.L_108:
        /*0008*/ 	.byte	0x04, 0x17
        /*000a*/ 	.short	(.L_110 - .L_109)
.L_109:
        /*000c*/ 	.word	0x00000000
        /*0010*/ 	.short	0x0001
        /*0012*/ 	.short	0x0008
        /*0014*/ 	.byte	0x00, 0xf0, 0x11, 0x00


	//----- nvinfo : EIATTR_KPARAM_INFO
	.align		4
.L_110:
        /*0018*/ 	.byte	0x04, 0x17
        /*001a*/ 	.short	(.L_112 - .L_111)
.L_111:
        /*001c*/ 	.word	0x00000000
        /*0020*/ 	.short	0x0000
        /*0022*/ 	.short	0x0000
        /*0024*/ 	.byte	0x00, 0xf5, 0x21, 0x00


	//----- nvinfo : EIATTR_SPARSE_MMA_MASK
	.align		4
.L_112:
        /*0028*/ 	.byte	0x03, 0x50
        /*002a*/ 	.short	0x0000


	//----- nvinfo : EIATTR_MAXREG_COUNT
	.align		4
        /*002c*/ 	.byte	0x03, 0x1b
        /*002e*/ 	.short	0x00ff


	//----- nvinfo : EIATTR_NUM_BARRIERS
	.align		4
        /*0030*/ 	.byte	0x02, 0x4c
        /*0032*/ 	.byte	0x01
	.zero		1


	//----- nvinfo : EIATTR_MERCURY_ISA_VERSION
	.align		4
        /*0034*/ 	.byte	0x03, 0x5f
        /*0036*/ 	.short	0x0101


	//----- nvinfo : EIATTR_VRC_CTA_INIT_COUNT
	.align		4
        /*0038*/ 	.byte	0x02, 0x4a
	.zero		1
	.zero		1


	//----- nvinfo : EIATTR_EXIT_INSTR_OFFSETS
	.align		4
        /*003c*/ 	.byte	0x04, 0x1c
        /*003e*/ 	.short	(.L_114 - .L_113)


	//   ....[0]....
.L_113:
        /*0040*/ 	.word	0x00000c00


	//   ....[1]....
        /*0044*/ 	.word	0x00000d90


	//----- nvinfo : EIATTR_CRS_STACK_SIZE
	.align		4
.L_114:
        /*0048*/ 	.byte	0x04, 0x1e
        /*004a*/ 	.short	(.L_116 - .L_115)
.L_115:
        /*004c*/ 	.word	0x00000000


	//----- nvinfo : EIATTR_CBANK_PARAM_SIZE
	.align		4
.L_116:
        /*0050*/ 	.byte	0x03, 0x19
        /*0052*/ 	.short	0x000c


	//----- nvinfo : EIATTR_PARAM_CBANK
	.align		4
        /*0054*/ 	.byte	0x04, 0x0a
        /*0056*/ 	.short	(.L_118 - .L_117)
	.align		4
.L_117:
        /*0058*/ 	.word	index@(.nv.constant0._Z14softmax_kernelPfi)
        /*005c*/ 	.short	0x0380
        /*005e*/ 	.short	0x000c


	//----- nvinfo : EIATTR_SW_WAR
	.align		4
.L_118:
        /*0060*/ 	.byte	0x04, 0x36
        /*0062*/ 	.short	(.L_120 - .L_119)
.L_119:
        /*0064*/ 	.word	0x00000008
.L_120:


//--------------------- .nv.info._Z25repetition_penalty_kernelPfPKiif --------------------------
	.section	.nv.info._Z25repetition_penalty_kernelPfPKiif,"",@"SHT_CUDA_INFO"
	.sectionflags	@""
	.align	4


	//----- nvinfo : EIATTR_CUDA_API_VERSION
	.align		4
        /*0000*/ 	.byte	0x04, 0x37
        /*0002*/ 	.short	(.L_122 - .L_121)
.L_121:
        /*0004*/ 	.word	0x00000082


	//----- nvinfo : EIATTR_KPARAM_INFO
	.align		4
.L_122:
        /*0008*/ 	.byte	0x04, 0x17
        /*000a*/ 	.short	(.L_124 - .L_123)
.L_123:
        /*000c*/ 	.word	0x00000000
        /*0010*/ 	.short	0x0003
        /*0012*/ 	.short	0x0014
        /*0014*/ 	.byte	0x00, 0xf0, 0x11, 0x00


	//----- nvinfo : EIATTR_KPARAM_INFO
	.align		4
.L_124:
        /*0018*/ 	.byte	0x04, 0x17
        /*001a*/ 	.short	(.L_126 - .L_125)
.L_125:
        /*001c*/ 	.word	0x00000000
        /*0020*/ 	.short	0x0002
        /*0022*/ 	.short	0x0010
        /*0024*/ 	.byte	0x00, 0xf0, 0x11, 0x00


	//----- nvinfo : EIATTR_KPARAM_INFO
	.align		4
.L_126:
        /*0028*/ 	.byte	0x04, 0x17
        /*002a*/ 	.short	(.L_128 - .L_127)
.L_127:
        /*002c*/ 	.word	0x00000000
        /*0030*/ 	.short	0x0001
        /*0032*/ 	.short	0x0008
        /*0034*/ 	.byte	0x00, 0xf5, 0x21, 0x00


	//----- nvinfo : EIATTR_KPARAM_INFO
	.align		4
.L_128:
        /*0038*/ 	.byte	0x04, 0x17
        /*003a*/ 	.short	(.L_130 - .L_129)
.L_129:
        /*003c*/ 	.word	0x00000000
        /*0040*/ 	.short	0x0000
        /*0042*/ 	.short	0x0000
        /*0044*/ 	.byte	0x00, 0xf5, 0x21, 0x00


	//----- nvinfo : EIATTR_SPARSE_MMA_MASK
	.align		4
.L_130:
        /*0048*/ 	.byte	0x03, 0x50
        /*004a*/ 	.short	0x0000


	//----- nvinfo : EIATTR_MAXREG_COUNT
	.align		4
        /*004c*/ 	.byte	0x03, 0x1b
        /*004e*/ 	.short	0x00ff


	//----- nvinfo : EIATTR_MERCURY_ISA_VERSION
	.align		4
        /*0050*/ 	.byte	0x03, 0x5f
        /*0052*/ 	.short	0x0101


	//----- nvinfo : EIATTR_VRC_CTA_INIT_COUNT
	.align		4
        /*0054*/ 	.byte	0x02, 0x4a
	.zero		1
	.zero		1


	//----- nvinfo : EIATTR_EXIT_INSTR_OFFSETS
	.align		4
        /*0058*/ 	.byte	0x04, 0x1c
        /*005a*/ 	.short	(.L_132 - .L_131)


	//   ....[0]....
.L_131:
        /*005c*/ 	.word	0x00000070


	//   ....[1]....
        /*0060*/ 	.word	0x000000d0


	//   ....[2]....
        /*0064*/ 	.word	0x00000220


	//   ....[3]....
        /*0068*/ 	.word	0x00000260


	//----- nvinfo : EIATTR_CRS_STACK_SIZE
	.align		4
.L_132:
        /*006c*/ 	.byte	0x04, 0x1e
        /*006e*/ 	.short	(.L_134 - .L_133)
.L_133:
        /*0070*/ 	.word	0x00000000


	//----- nvinfo : EIATTR_CBANK_PARAM_SIZE
	.align		4
.L_134:
        /*0074*/ 	.byte	0x03, 0x19
        /*0076*/ 	.short	0x0018


	//----- nvinfo : EIATTR_PARAM_CBANK
	.align		4
        /*0078*/ 	.byte	0x04, 0x0a
        /*007a*/ 	.short	(.L_136 - .L_135)
	.align		4
.L_135:
        /*007c*/ 	.word	index@(.nv.constant0._Z25repetition_penalty_kernelPfPKiif)
        /*0080*/ 	.short	0x0380
        /*0082*/ 	.short	0x0018


	//----- nvinfo : EIATTR_SW_WAR
	.align		4
.L_136:
        /*0084*/ 	.byte	0x04, 0x36
        /*0086*/ 	.short	(.L_138 - .L_137)
.L_137:
        /*0088*/ 	.word	0x00000008
.L_138:


//--------------------- .nv.info._Z24temperature_scale_kernelPfif --------------------------
	.section	.nv.info._Z24temperature_scale_kernelPfif,"",@"SHT_CUDA_INFO"
	.sectionflags	@""
	.align	4


	//----- nvinfo : EIATTR_CUDA_API_VERSION
	.align		4
        /*0000*/ 	.byte	0x04, 0x37
        /*0002*/ 	.short	(.L_140 - .L_139)
.L_139:
        /*0004*/ 	.word	0x00000082


	//----- nvinfo : EIATTR_KPARAM_INFO
	.align		4
.L_140:
        /*0008*/ 	.byte	0x04, 0x17
        /*000a*/ 	.short	(.L_142 - .L_141)
.L_141:
        /*000c*/ 	.word	0x00000000
        /*0010*/ 	.short	0x0002
        /*0012*/ 	.short	0x000c
        /*0014*/ 	.byte	0x00, 0xf0, 0x11, 0x00


	//----- nvinfo : EIATTR_KPARAM_INFO
	.align		4
.L_142:
        /*0018*/ 	.byte	0x04, 0x17
        /*001a*/ 	.short	(.L_144 - .L_143)
.L_143:
        /*001c*/ 	.word	0x00000000
        /*0020*/ 	.short	0x0001
        /*0022*/ 	.short	0x0008
        /*0024*/ 	.byte	0x00, 0xf0, 0x11, 0x00


	//----- nvinfo : EIATTR_KPARAM_INFO
	.align		4
.L_144:
        /*0028*/ 	.byte	0x04, 0x17
        /*002a*/ 	.short	(.L_146 - .L_145)
.L_145:
        /*002c*/ 	.word	0x00000000
        /*0030*/ 	.short	0x0000
        /*0032*/ 	.short	0x0000
        /*0034*/ 	.byte	0x00, 0xf5, 0x21, 0x00


	//----- nvinfo : EIATTR_SPARSE_MMA_MASK
	.align		4
.L_146:
        /*0038*/ 	.byte	0x03, 0x50
        /*003a*/ 	.short	0x0000


	//----- nvinfo : EIATTR_MAXREG_COUNT
	.align		4
        /*003c*/ 	.byte	0x03, 0x1b
        /*003e*/ 	.short	0x00ff


	//----- nvinfo : EIATTR_MERCURY_ISA_VERSION
	.align		4
        /*0040*/ 	.byte	0x03, 0x5f
        /*0042*/ 	.short	0x0101


	//----- nvinfo : EIATTR_VRC_CTA_INIT_COUNT
	.align		4
        /*0044*/ 	.byte	0x02, 0x4a
	.zero		1
	.zero		1


	//----- nvinfo : EIATTR_EXIT_INSTR_OFFSETS
	.align		4
        /*0048*/ 	.byte	0x04, 0x1c
        /*004a*/ 	.short	(.L_148 - .L_147)


	//   ....[0]....
.L_147:
        /*004c*/ 	.word	0x00000080


	//   ....[1]....
        /*0050*/ 	.word	0x000001b0


	//----- nvinfo : EIATTR_CRS_STACK_SIZE
	.align		4
.L_148:
        /*0054*/ 	.byte	0x04, 0x1e
        /*0056*/ 	.short	(.L_150 - .L_149)
.L_149:
        /*0058*/ 	.word	0x00000000


	//----- nvinfo : EIATTR_CBANK_PARAM_SIZE
	.align		4
.L_150:
        /*005c*/ 	.byte	0x03, 0x19
        /*005e*/ 	.short	0x0010


	//----- nvinfo : EIATTR_PARAM_CBANK
	.align		4
        /*0060*/ 	.byte	0x04, 0x0a
        /*0062*/ 	.short	(.L_152 - .L_151)
	.align		4
.L_151:
        /*0064*/ 	.word	index@(.nv.constant0._Z24temperature_scale_kernelPfif)
        /*0068*/ 	.short	0x0380
        /*006a*/ 	.short	0x0010


	//----- nvinfo : EIATTR_SW_WAR
	.align		4
.L_152:
        /*006c*/ 	.byte	0x04, 0x36
        /*006e*/ 	.short	(.L_154 - .L_153)
.L_153:
        /*0070*/ 	.word	0x00000008
.L_154:


//--------------------- .nv.info._Z15init_rng_kernelP17curandStateXORWOWy --------------------------
	.section	.nv.info._Z15init_rng_kernelP17curandStateXORWOWy,"",@"SHT_CUDA_INFO"
	.sectionflags	@""
	.align	4


	//----- nvinfo : EIATTR_CUDA_API_VERSION
	.align		4
        /*0000*/ 	.byte	0x04, 0x37
        /*0002*/ 	.short	(.L_156 - .L_155)
.L_155:
        /*0004*/ 	.word	0x00000082


	//----- nvinfo : EIATTR_KPARAM_INFO
	.align		4
.L_156:
        /*0008*/ 	.byte	0x04, 0x17
        /*000a*/ 	.short	(.L_158 - .L_157)
.L_157:
        /*000c*/ 	.word	0x00000000
        /*0010*/ 	.short	0x0001
        /*0012*/ 	.short	0x0008
        /*0014*/ 	.byte	0x00, 0xf0, 0x21, 0x00


	//----- nvinfo : EIATTR_KPARAM_INFO
	.align		4
.L_158:
        /*0018*/ 	.byte	0x04, 0x17
        /*001a*/ 	.short	(.L_160 - .L_159)
.L_159:
        /*001c*/ 	.word	0x00000000
        /*0020*/ 	.short	0x0000
        /*0022*/ 	.short	0x0000
        /*0024*/ 	.byte	0x00, 0xf5, 0x21, 0x00


	//----- nvinfo : EIATTR_SPARSE_MMA_MASK
	.align		4
.L_160:
        /*0028*/ 	.byte	0x03, 0x50
        /*002a*/ 	.short	0x0000


	//----- nvinfo : EIATTR_MAXREG_COUNT
	.align		4
        /*002c*/ 	.byte	0x03, 0x1b
        /*002e*/ 	.short	0x00ff


	//----- nvinfo : EIATTR_MERCURY_ISA_VERSION
	.align		4
        /*0030*/ 	.byte	0x03, 0x5f
        /*0032*/ 	.short	0x0101


	//----- nvinfo : EIATTR_VRC_CTA_INIT_COUNT
	.align		4
        /*0034*/ 	.byte	0x02, 0x4a
	.zero		1
	.zero		1


	//----- nvinfo : EIATTR_EXIT_INSTR_OFFSETS
	.align		4
        /*0038*/ 	.byte	0x04, 0x1c
        /*003a*/ 	.short	(.L_162 - .L_161)


	//   ....[0]....
.L_161:
        /*003c*/ 	.word	0x00000ed0


	//----- nvinfo : EIATTR_CRS_STACK_SIZE
	.align		4
.L_162:
        /*0040*/ 	.byte	0x04, 0x1e
        /*0042*/ 	.short	(.L_164 - .L_163)
.L_163:
        /*0044*/ 	.word	0x00000000


	//----- nvinfo : EIATTR_CBANK_PARAM_SIZE
	.align		4
.L_164:
        /*0048*/ 	.byte	0x03, 0x19
        /*004a*/ 	.short	0x0010


	//----- nvinfo : EIATTR_PARAM_CBANK
	.align		4
        /*004c*/ 	.byte	0x04, 0x0a
        /*004e*/ 	.short	(.L_166 - .L_165)
	.align		4
.L_165:
        /*0050*/ 	.word	index@(.nv.constant0._Z15init_rng_kernelP17curandStateXORWOWy)
        /*0054*/ 	.short	0x0380
        /*0056*/ 	.short	0x0010


	//----- nvinfo : EIATTR_SW_WAR
	.align		4
.L_166:
        /*0058*/ 	.byte	0x04, 0x36
        /*005a*/ 	.short	(.L_168 - .L_167)
.L_167:
        /*005c*/ 	.word	0x00000008
.L_168:


//--------------------- .nv.callgraph             --------------------------
	.section	.nv.callgraph,"",@"SHT_CUDA_CALLGRAPH"
	.align	4
	.sectionentsize	8
	.align		4
        /*0000*/ 	.word	0x00000000
	.align		4
        /*0004*/ 	.word	0xffffffff
	.align		4
        /*0008*/ 	.word	0x00000000
	.align		4
        /*000c*/ 	.word	0xfffffffe
	.align		4
        /*0010*/ 	.word	0x00000000
	.align		4
        /*0014*/ 	.word	0xfffffffd
	.align		4
        /*0018*/ 	.word	0x00000000
	.align		4
        /*001c*/ 	.word	0xfffffffc


//--------------------- .nv.constant4             --------------------------
	.section	.nv.constant4,"a",@progbits
	.align	8
	.align		8
.nv.constant4:
        /*0000*/ 	.dword	precalc_xorwow_matrix
	.align		8
        /*0008*/ 	.dword	precalc_xorwow_offset_matrix
	.align		8
        /*0010*/ 	.dword	mrg32k3aM1
	.align		8
        /*0018*/ 	.dword	mrg32k3aM2
	.align		8
        /*0020*/ 	.dword	mrg32k3aM1SubSeq
	.align		8
        /*0028*/ 	.dword	mrg32k3aM2SubSeq
	.align		8
        /*0030*/ 	.dword	mrg32k3aM1Seq
	.align		8
        /*0038*/ 	.dword	mrg32k3aM2Seq


//--------------------- .nv.constant3             --------------------------
	.section	.nv.constant3,"a",@progbits
	.align	8
.nv.constant3:
	.type		__cr_lgamma_table,@object
	.size		__cr_lgamma_table,(.L_8 - __cr_lgamma_table)
__cr_lgamma_table:
        /*0000*/ 	.byte	0x00, 0x00, 0x00, 0x00, 0x00, 0x00, 0x00, 0x00, 0x00, 0x00, 0x00, 0x00, 0x00, 0x00, 0x00, 0x00
        /*0010*/ 	.byte	0xef, 0x39, 0xfa, 0xfe, 0x42, 0x2e, 0xe6, 0x3f, 0x02, 0x20, 0x2a, 0xfa, 0x0b, 0xab, 0xfc, 0x3f
        /*0020*/ 	.byte	0xf9, 0x2c, 0x92, 0x7c, 0xa7, 0x6c, 0x09, 0x40, 0xc9, 0x79, 0x44, 0x3c, 0x64, 0x26, 0x13, 0x40
        /*0030*/ 	.byte	0xca, 0x01, 0xcf, 0x3a, 0x27, 0x51, 0x1a, 0x40, 0x30, 0xcc, 0x2d, 0xf3, 0xe1, 0x0c, 0x21, 0x40
        /*0040*/ 	.byte	0x0d, 0xb7, 0xfc, 0x82, 0x8e, 0x35, 0x25, 0x40
.L_8:


//--------------------- .text._Z13sample_kernelPiPKfiP17curandStateXORWOW --------------------------
	.section	.text._Z13sample_kernelPiPKfiP17curandStateXORWOW,"ax",@progbits
	.align	128
        .global         _Z13sample_kernelPiPKfiP17curandStateXORWOW
        .type           _Z13sample_kernelPiPKfiP17curandStateXORWOW,@function
        .size           _Z13sample_kernelPiPKfiP17curandStateXORWOW,(.L_x_121 - _Z13sample_kernelPiPKfiP17curandStateXORWOW)
        .other          _Z13sample_kernelPiPKfiP17curandStateXORWOW,@"STO_CUDA_ENTRY STV_DEFAULT"
_Z13sample_kernelPiPKfiP17curandStateXORWOW:
.text._Z13sample_kernelPiPKfiP17curandStateXORWOW:
[----:B------:R-:W-:Y:S01]  /*0000*/  LDC R1, c[0x0][0x37c] ;  /* 0x0000df00ff017b82 */ /* 0x000fe20000000800 */
[----:B------:R-:W0:Y:S02]  /*0010*/  S2R R0, SR_TID.X ;  /* 0x0000000000007919 */ /* 0x000e240000002100 */
[----:B0-----:R-:W-:-:S13]  /*0020*/  ISETP.NE.AND P0, PT, R0, RZ, PT ;  /* 0x000000ff0000720c */ /* 0x001fda0003f05270 */
[----:B------:R-:W-:Y:S05]  /*0030*/  @P0 EXIT ;  /* 0x000000000000094d */ /* 0x000fea0003800000 */
[----:B------:R-:W0:Y:S01]  /*0040*/  LDC.64 R2, c[0x0][0x398] ;  /* 0x0000e600ff027b82 */ /* 0x000e220000000a00 */
[----:B------:R-:W0:Y:S01]  /*0050*/  LDCU.64 UR4, c[0x0][0x358] ;  /* 0x00006b00ff0477ac */ /* 0x000e220008000a00 */
[----:B------:R-:W1:Y:S01]  /*0060*/  LDCU UR6, c[0x0][0x390] ;  /* 0x00007200ff0677ac */ /* 0x000e620008000800 */
[----:B0-----:R-:W2:Y:S04]  /*0070*/  LDG.E.64 R4, desc[UR4][R2.64] ;  /* 0x0000000402047981 */ /* 0x001ea8000c1e1b00 */
[----:B------:R-:W3:Y:S04]  /*0080*/  LDG.E.64 R8, desc[UR4][R2.64+0x10] ;  /* 0x0000100402087981 */ /* 0x000ee8000c1e1b00 */
[----:B------:R-:W4:Y:S01]  /*0090*/  LDG.E.64 R6, desc[UR4][R2.64+0x8] ;  /* 0x0000080402067981 */ /* 0x000f22000c1e1b00 */
[----:B-1----:R-:W-:Y:S01]  /*00a0*/  UISETP.GE.AND UP0, UPT, UR6, 0x1, UPT ;  /* 0x000000010600788c */ /* 0x002fe2000bf06270 */
[----:B--2---:R-:W-:Y:S01]  /*00b0*/  SHF.R.U32.HI R0, RZ, 0x2, R5 ;  /* 0x00000002ff007819 */ /* 0x004fe20000011605 */
[----:B------:R-:W-:-:S03]  /*00c0*/  VIADD R4, R4, 0x587c5 ;  /* 0x000587c504047836 */ /* 0x000fc60000000000 */
[----:B------:R-:W-:Y:S01]  /*00d0*/  LOP3.LUT R0, R0, R5, RZ, 0x3c, !PT ;  /* 0x0000000500007212 */ /* 0x000fe200078e3cff */
[----:B---3--:R-:W-:Y:S01]  /*00e0*/  IMAD.SHL.U32 R5, R9, 0x10, RZ ;  /* 0x0000001009057824 */ /* 0x008fe200078e00ff */
[----:B------:R-:W-:Y:S01]  /*00f0*/  MOV R11, R8 ;  /* 0x00000008000b7202 */ /* 0x000fe20000000f00 */
[----:B------:R-:W-:Y:S02]  /*0100*/  IMAD.MOV.U32 R12, RZ, RZ, R9 ;  /* 0x000000ffff0c7224 */ /* 0x000fe400078e0009 */
[----:B------:R-:W-:-:S05]  /*0110*/  IMAD.SHL.U32 R10, R0, 0x2, RZ ;  /* 0x00000002000a7824 */ /* 0x000fca00078e00ff */
[----:B------:R-:W-:Y:S02]  /*0120*/  LOP3.LUT R10, R0, R10, R5, 0x96, !PT ;  /* 0x0000000a000a7212 */ /* 0x000fe400078e9605 */
[----:B----4-:R-:W-:Y:S02]  /*0130*/  MOV R5, R6 ;  /* 0x0000000600057202 */ /* 0x010fe40000000f00 */
[----:B------:R-:W-:Y:S01]  /*0140*/  LOP3.LUT R13, R10, R9, RZ, 0x3c, !PT ;  /* 0x000000090a0d7212 */ /* 0x000fe200078e3cff */
[----:B------:R-:W-:Y:S02]  /*0150*/  IMAD.MOV.U32 R10, RZ, RZ, R7 ;  /* 0x000000ffff0a7224 */ /* 0x000fe400078e0007 */
[----:B------:R0:W-:Y:S01]  /*0160*/  STG.E.64 desc[UR4][R2.64], R4 ;  /* 0x0000000402007986 */ /* 0x0001e2000c101b04 */
[----:B------:R-:W-:Y:S02]  /*0170*/  IMAD.MOV.U32 R7, RZ, RZ, 0x2f800000 ;  /* 0x2f800000ff077424 */ /* 0x000fe400078e00ff */
[----:B------:R-:W-:Y:S01]  /*0180*/  IMAD.IADD R0, R13, 0x1, R4 ;  /* 0x000000010d007824 */ /* 0x000fe200078e0204 */
[----:B------:R0:W-:Y:S04]  /*0190*/  STG.E.64 desc[UR4][R2.64+0x10], R12 ;  /* 0x0000100c02007986 */ /* 0x0001e8000c101b04 */
[----:B------:R0:W-:Y:S01]  /*01a0*/  STG.E.64 desc[UR4][R2.64+0x8], R10 ;  /* 0x0000080a02007986 */ /* 0x0001e2000c101b04 */
[----:B------:R-:W-:-:S05]  /*01b0*/  I2FP.F32.U32 R0, R0 ;  /* 0x0000000000007245 */ /* 0x000fca0000201000 */
[----:B------:R-:W-:Y:S01]  /*01c0*/  FFMA R0, R0, R7, 1.1641532182693481445e-10 ;  /* 0x2f00000000007423 */ /* 0x000fe20000000007 */
[----:B------:R-:W-:Y:S01]  /*01d0*/  HFMA2 R7, -RZ, RZ, 0, 0 ;  /* 0x00000000ff077431 */ /* 0x000fe200000001ff */
[----:B------:R-:W-:Y:S06]  /*01e0*/  BRA.U !UP0, `(.L_x_0) ;  /* 0x0000000108307547 */ /* 0x000fec000b800000 */
[----:B0-----:R-:W0:Y:S01]  /*01f0*/  LDC.64 R4, c[0x0][0x388] ;  /* 0x0000e200ff047b82 */ /* 0x001e220000000a00 */
[----:B------:R-:W-:Y:S01]  /*0200*/  CS2R R6, SRZ ;  /* 0x0000000000067805 */ /* 0x000fe2000001ff00 */
[----:B------:R-:W1:Y:S06]  /*0210*/  LDCU UR6, c[0x0][0x390] ;  /* 0x00007200ff0677ac */ /* 0x000e6c0008000800 */
.L_x_1:
[----:B0-----:R-:W-:-:S06]  /*0220*/  IMAD.WIDE.U32 R2, R7, 0x4, R4 ;  /* 0x0000000407027825 */ /* 0x001fcc00078e0004 */
[----:B------:R-:W2:Y:S02]  /*0230*/  LDG.E R3, desc[UR4][R2.64] ;  /* 0x0000000402037981 */ /* 0x000ea4000c1e1900 */
[----:B--2---:R-:W-:-:S05]  /*0240*/  FADD R6, R3, R6 ;  /* 0x0000000603067221 */ /* 0x004fca0000000000 */
[----:B------:R-:W-:-:S13]  /*0250*/  FSETP.GE.AND P0, PT, R6, R0, PT ;  /* 0x000000000600720b */ /* 0x000fda0003f06000 */
[----:B------:R-:W-:Y:S05]  /*0260*/  @P0 BRA `(.L_x_0) ;  /* 0x0000000000100947 */ /* 0x000fea0003800000 */
[----:B------:R-:W-:-:S05]  /*0270*/  VIADD R7, R7, 0x1 ;  /* 0x0000000107077836 */ /* 0x000fca0000000000 */
[----:B-1----:R-:W-:-:S13]  /*0280*/  ISETP.NE.AND P0, PT, R7, UR6, PT ;  /* 0x0000000607007c0c */ /* 0x002fda000bf05270 */
[----:B------:R-:W-:Y:S05]  /*0290*/  @P0 BRA `(.L_x_1) ;  /* 0xfffffffc00e00947 */ /* 0x000fea000383ffff */
[----:B------:R-:W-:-:S07]  /*02a0*/  MOV R7, RZ ;  /* 0x000000ff00077202 */ /* 0x000fce0000000f00 */
.L_x_0:
[----:B0-----:R-:W0:Y:S02]  /*02b0*/  LDC.64 R2, c[0x0][0x380] ;  /* 0x0000e000ff027b82 */ /* 0x001e240000000a00 */
[----:B0-----:R-:W-:Y:S01]  /*02c0*/  STG.E desc[UR4][R2.64], R7 ;  /* 0x0000000702007986 */ /* 0x001fe2000c101904 */
[----:B-1----:R-:W-:Y:S05]  /*02d0*/  EXIT ;  /* 0x000000000000794d */ /* 0x002fea0003800000 */
.L_x_2:
[----:B------:R-:W-:-:S00]  /*02e0*/  BRA `(.L_x_2) ;  /* 0xfffffffc00fc7947 */ /* 0x000fc0000383ffff */
[----:B------:R-:W-:-:S00]  /*02f0*/  NOP ;  /* 0x0000000000007918 */ /* 0x000fc00000000000 */
        /* <DEDUP_REMOVED lines=8> */
.L_x_121:


//--------------------- .text._Z18topp_filter_kernelPfif --------------------------
	.section	.text._Z18topp_filter_kernelPfif,"ax",@progbits
	.align	128
        .global         _Z18topp_filter_kernelPfif
        .type           _Z18topp_filter_kernelPfif,@function
        .size           _Z18topp_filter_kernelPfif,(.L_x_122 - _Z18topp_filter_kernelPfif)
        .other          _Z18topp_filter_kernelPfif,@"STO_CUDA_ENTRY STV_DEFAULT"
_Z18topp_filter_kernelPfif:
.text._Z18topp_filter_kernelPfif:
[----:B------:R-:W-:Y:S01]  /*0000*/  LDC R1, c[0x0][0x37c] ;  /* 0x0000df00ff017b82 */ /* 0x000fe20000000800 */
[----:B------:R-:W0:Y:S01]  /*0010*/  S2R R0, SR_TID.X ;  /* 0x0000000000007919 */ /* 0x000e220000002100 */
[----:B------:R-:W1:Y:S01]  /*0020*/  LDCU.64 UR10, c[0x0][0x358] ;  /* 0x00006b00ff0a77ac */ /* 0x000e620008000a00 */
[----:B------:R-:W-:Y:S01]  /*0030*/  BSSY.RECONVERGENT B0, `(.L_x_3) ;  /* 0x0000171000007945 */ /* 0x000fe20003800200 */
[----:B0-----:R-:W-:-:S13]  /*0040*/  ISETP.NE.AND P0, PT, R0, RZ, PT ;  /* 0x000000ff0000720c */ /* 0x001fda0003f05270 */
[----:B-1----:R-:W-:Y:S05]  /*0050*/  @P0 BRA `(.L_x_4) ;  /* 0x0000001400b80947 */ /* 0x002fea0003800000 */
[----:B------:R-:W0:Y:S01]  /*0060*/  LDCU UR5, c[0x0][0x388] ;  /* 0x00007100ff0577ac */ /* 0x000e220008000800 */
[----:B------:R-:W-:Y:S01]  /*0070*/  IMAD.MOV.U32 R2, RZ, RZ, RZ ;  /* 0x000000ffff027224 */ /* 0x000fe200078e00ff */
[----:B0-----:R-:W-:-:S09]  /*0080*/  UISETP.GE.AND UP0, UPT, UR5, 0x1, UPT ;  /* 0x000000010500788c */ /* 0x001fd2000bf06270 */
[----:B------:R-:W-:Y:S05]  /*0090*/  BRA.U !UP0, `(.L_x_5) ;  /* 0x0000001108547547 */ /* 0x000fea000b800000 */
[----:B------:R-:W-:Y:S01]  /*00a0*/  UISETP.GE.U32.AND UP0, UPT, UR5, 0x10, UPT ;  /* 0x000000100500788c */ /* 0x000fe2000bf06070 */
[----:B------:R-:W-:Y:S01]  /*00b0*/  CS2R R2, SRZ ;  /* 0x0000000000027805 */ /* 0x000fe2000001ff00 */
[----:B------:R-:W-:-:S04]  /*00c0*/  ULOP3.LUT UR4, UR5, 0xf, URZ, 0xc0, !UPT ;  /* 0x0000000f05047892 */ /* 0x000fc8000f8ec0ff */
[----:B------:R-:W-:-:S03]  /*00d0*/  UISETP.NE.AND UP1, UPT, UR4, URZ, UPT ;  /* 0x000000ff0400728c */ /* 0x000fc6000bf25270 */
[----:B------:R-:W-:Y:S08]  /*00e0*/  BRA.U !UP0, `(.L_x_6) ;  /* 0x0000000108e47547 */ /* 0x000ff0000b800000 */
[----:B------:R-:W-:Y:S01]  /*00f0*/  ULOP3.LUT UR6, UR5, 0x7ffffff0, URZ, 0xc0, !UPT ;  /* 0x7ffffff005067892 */ /* 0x000fe2000f8ec0ff */
[----:B------:R-:W-:Y:S02]  /*0100*/  IMAD.MOV.U32 R2, RZ, RZ, RZ ;  /* 0x000000ffff027224 */ /* 0x000fe400078e00ff */
[----:B------:R-:W-:-:S03]  /*0110*/  IMAD.MOV.U32 R6, RZ, RZ, RZ ;  /* 0x000000ffff067224 */ /* 0x000fc600078e00ff */
[----:B------:R-:W-:-:S07]  /*0120*/  IMAD.U32 R3, RZ, RZ, UR6 ;  /* 0x00000006ff037e24 */ /* 0x000fce000f8e00ff */
.L_x_7:
[----:B------:R-:W0:Y:S02]  /*0130*/  LDC.64 R4, c[0x0][0x380] ;  /* 0x0000e000ff047b82 */ /* 0x000e240000000a00 */
[----:B0-----:R-:W-:-:S05]  /*0140*/  IMAD.WIDE.U32 R4, R6, 0x4, R4 ;  /* 0x0000000406047825 */ /* 0x001fca00078e0004 */
[----:B------:R-:W2:Y:S04]  /*0150*/  LDG.E R15, desc[UR10][R4.64] ;  /* 0x0000000a040f7981 */ /* 0x000ea8000c1e1900 */
[----:B------:R-:W3:Y:S04]  /*0160*/  LDG.E R17, desc[UR10][R4.64+0x4] ;  /* 0x0000040a04117981 */ /* 0x000ee8000c1e1900 */
[----:B------:R-:W4:Y:S04]  /*0170*/  LDG.E R19, desc[UR10][R4.64+0x8] ;  /* 0x0000080a04137981 */ /* 0x000f28000c1e1900 */
[----:B------:R-:W5:Y:S04]  /*0180*/  LDG.E R21, desc[UR10][R4.64+0xc] ;  /* 0x00000c0a04157981 */ /* 0x000f68000c1e1900 */
        /* <DEDUP_REMOVED lines=11> */
[----:B------:R-:W5:Y:S01]  /*0240*/  LDG.E R14, desc[UR10][R4.64+0x3c] ;  /* 0x00003c0a040e7981 */ /* 0x000f62000c1e1900 */
[----:B------:R-:W-:-:S05]  /*0250*/  VIADD R6, R6, 0x10 ;  /* 0x0000001006067836 */ /* 0x000fca0000000000 */
[----:B------:R-:W-:Y:S02]  /*0260*/  ISETP.NE.AND P1, PT, R6, R3, PT ;  /* 0x000000030600720c */ /* 0x000fe40003f25270 */
[----:B--2---:R-:W-:-:S04]  /*0270*/  FSETP.GT.AND P0, PT, R15, R2, PT ;  /* 0x000000020f00720b */ /* 0x004fc80003f04000 */
[----:B------:R-:W-:-:S04]  /*0280*/  FSEL R2, R15, R2, P0 ;  /* 0x000000020f027208 */ /* 0x000fc80000000000 */
[----:B---3--:R-:W-:-:S04]  /*0290*/  FSETP.GT.AND P0, PT, R17, R2, PT ;  /* 0x000000021100720b */ /* 0x008fc80003f04000 */
[----:B------:R-:W-:-:S04]  /*02a0*/  FSEL R2, R17, R2, P0 ;  /* 0x0000000211027208 */ /* 0x000fc80000000000 */
[----:B----4-:R-:W-:-:S04]  /*02b0*/  FSETP.GT.AND P0, PT, R19, R2, PT ;  /* 0x000000021300720b */ /* 0x010fc80003f04000 */
[----:B------:R-:W-:-:S04]  /*02c0*/  FSEL R2, R19, R2, P0 ;  /* 0x0000000213027208 */ /* 0x000fc80000000000 */
[----:B-----5:R-:W-:-:S04]  /*02d0*/  FSETP.GT.AND P0, PT, R21, R2, PT ;  /* 0x000000021500720b */ /* 0x020fc80003f04000 */
[----:B------:R-:W-:-:S04]  /*02e0*/  FSEL R2, R21, R2, P0 ;  /* 0x0000000215027208 */ /* 0x000fc80000000000 */
[----:B------:R-:W-:-:S04]  /*02f0*/  FSETP.GT.AND P0, PT, R23, R2, PT ;  /* 0x000000021700720b */ /* 0x000fc80003f04000 */
        /* <DEDUP_REMOVED lines=22> */
[----:B------:R-:W-:Y:S01]  /*0460*/  FSEL R2, R14, R7, P0 ;  /* 0x000000070e027208 */ /* 0x000fe20000000000 */
[----:B------:R-:W-:Y:S08]  /*0470*/  @P1 BRA `(.L_x_7) ;  /* 0xfffffffc002c1947 */ /* 0x000ff0000383ffff */
.L_x_6:
[----:B------:R-:W-:Y:S05]  /*0480*/  BRA.U !UP1, `(.L_x_8) ;  /* 0x0000000109f87547 */ /* 0x000fea000b800000 */
[----:B------:R-:W-:Y:S02]  /*0490*/  UISETP.GE.U32.AND UP0, UPT, UR4, 0x8, UPT ;  /* 0x000000080400788c */ /* 0x000fe4000bf06070 */
[----:B------:R-:W-:-:S04]  /*04a0*/  ULOP3.LUT UR6, UR5, 0x7, URZ, 0xc0, !UPT ;  /* 0x0000000705067892 */ /* 0x000fc8000f8ec0ff */
[----:B------:R-:W-:-:S03]  /*04b0*/  UISETP.NE.AND UP1, UPT, UR6, URZ, UPT ;  /* 0x000000ff0600728c */ /* 0x000fc6000bf25270 */
[----:B------:R-:W-:Y:S08]  /*04c0*/  BRA.U !UP0, `(.L_x_9) ;  /* 0x00000001086c7547 */ /* 0x000ff0000b800000 */
        /* <DEDUP_REMOVED lines=9> */
[----:B------:R-:W5:Y:S01]  /*0560*/  LDG.E R21, desc[UR10][R4.64+0x1c] ;  /* 0x00001c0a04157981 */ /* 0x000f62000c1e1900 */
[----:B------:R-:W-:Y:S01]  /*0570*/  VIADD R3, R3, 0x8 ;  /* 0x0000000803037836 */ /* 0x000fe20000000000 */
        /* <DEDUP_REMOVED lines=15> */
[----:B------:R-:W-:-:S09]  /*0670*/  FSEL R2, R21, R2, P0 ;  /* 0x0000000215027208 */ /* 0x000fd20000000000 */
.L_x_9:
        /* <DEDUP_REMOVED lines=19> */
[----:B------:R-:W-:-:S09]  /*07b0*/  FSEL R2, R13, R2, P0 ;  /* 0x000000020d027208 */ /* 0x000fd20000000000 */
.L_x_10:
[----:B------:R-:W-:Y:S05]  /*07c0*/  BRA.U !UP1, `(.L_x_8) ;  /* 0x0000000109287547 */ /* 0x000fea000b800000 */
[----:B------:R-:W0:Y:S01]  /*07d0*/  LDC.64 R6, c[0x0][0x380] ;  /* 0x0000e000ff067b82 */ /* 0x000e220000000a00 */
[----:B------:R-:W-:-:S05]  /*07e0*/  UMOV UR4, URZ ;  /* 0x000000ff00047c82 */ /* 0x000fca0008000000 */
.L_x_11:
[----:B0-----:R-:W-:-:S06]  /*07f0*/  IMAD.WIDE.U32 R4, R3, 0x4, R6 ;  /* 0x0000000403047825 */ /* 0x001fcc00078e0006 */
[----:B------:R-:W2:Y:S01]  /*0800*/  LDG.E R5, desc[UR10][R4.64] ;  /* 0x0000000a04057981 */ /* 0x000ea2000c1e1900 */
[----:B------:R-:W-:Y:S01]  /*0810*/  UIADD3 UR4, UPT, UPT, UR4, 0x1, URZ ;  /* 0x0000000104047890 */ /* 0x000fe2000fffe0ff */
[----:B------:R-:W-:-:S03]  /*0820*/  VIADD R3, R3, 0x1 ;  /* 0x0000000103037836 */ /* 0x000fc60000000000 */
[----:B------:R-:W-:Y:S01]  /*0830*/  UISETP.NE.AND UP0, UPT, UR4, UR7, UPT ;  /* 0x000000070400728c */ /* 0x000fe2000bf05270 */
[----:B--2---:R-:W-:-:S04]  /*0840*/  FSETP.GT.AND P0, PT, R5, R2, PT ;  /* 0x000000020500720b */ /* 0x004fc80003f04000 */
[----:B------:R-:W-:-:S04]  /*0850*/  FSEL R2, R5, R2, P0 ;  /* 0x0000000205027208 */ /* 0x000fc80000000000 */
[----:B------:R-:W-:Y:S05]  /*0860*/  BRA.U UP0, `(.L_x_11) ;  /* 0xfffffffd00e07547 */ /* 0x000fea000b83ffff */
.L_x_8:
[----:B------:R-:W0:Y:S01]  /*0870*/  LDCU.64 UR6, c[0x0][0x380] ;  /* 0x00007000ff0677ac */ /* 0x000e220008000a00 */
[----:B------:R-:W-:Y:S01]  /*0880*/  IMAD.MOV.U32 R3, RZ, RZ, RZ ;  /* 0x000000ffff037224 */ /* 0x000fe200078e00ff */
[----:B------:R-:W-:Y:S02]  /*0890*/  ULOP3.LUT UR12, UR5, 0xf, URZ, 0xc0, !UPT ;  /* 0x0000000f050c7892 */ /* 0x000fe4000f8ec0ff */
[----:B------:R-:W-:Y:S02]  /*08a0*/  ULOP3.LUT UR13, UR5, 0x7, URZ, 0xc0, !UPT ;  /* 0x00000007050d7892 */ /* 0x000fe4000f8ec0ff */
[----:B------:R-:W-:Y:S02]  /*08b0*/  UIADD3 UR4, UPT, UPT, UR12, -0x1, URZ ;  /* 0xffffffff0c047890 */ /* 0x000fe4000fffe0ff */
[----:B------:R-:W-:Y:S02]  /*08c0*/  ULOP3.LUT UR14, UR5, 0x7ffffff0, URZ, 0xc0, !UPT ;  /* 0x7ffffff0050e7892 */ /* 0x000fe4000f8ec0ff */
[----:B------:R-:W-:-:S02]  /*08d0*/  ULOP3.LUT UR9, UR5, 0x3, URZ, 0xc0, !UPT ;  /* 0x0000000305097892 */ /* 0x000fc4000f8ec0ff */
[----:B------:R-:W-:Y:S02]  /*08e0*/  UIADD3 UR5, UPT, UPT, UR13, -0x1, URZ ;  /* 0xffffffff0d057890 */ /* 0x000fe4000fffe0ff */
[----:B------:R-:W-:Y:S02]  /*08f0*/  UIADD3 UR8, UPT, UPT, -UR14, URZ, URZ ;  /* 0x000000ff0e087290 */ /* 0x000fe4000fffe1ff */
[----:B0-----:R-:W-:Y:S02]  /*0900*/  UIADD3 UR6, UP0, UPT, UR6, 0x20, URZ ;  /* 0x0000002006067890 */ /* 0x001fe4000ff1e0ff */
[----:B------:R-:W-:Y:S02]  /*0910*/  UISETP.GE.U32.AND UP1, UPT, UR5, 0x3, UPT ;  /* 0x000000030500788c */ /* 0x000fe4000bf26070 */
[----:B------:R-:W-:Y:S02]  /*0920*/  UIADD3.X UR7, UPT, UPT, URZ, UR7, URZ, UP0, !UPT ;  /* 0x00000007ff077290 */ /* 0x000fe400087fe4ff */
[----:B------:R-:W-:-:S03]  /*0930*/  UISETP.GE.U32.AND UP0, UPT, UR4, 0x7, UPT ;  /* 0x000000070400788c */ /* 0x000fc6000bf06070 */
[----:B------:R-:W-:-:S08]  /*0940*/  UMOV UR4, URZ ;  /* 0x000000ff00047c82 */ /* 0x000fd00008000000 */
.L_x_18:
[----:B------:R-:W0:Y:S01]  /*0950*/  LDCU UR5, c[0x0][0x388] ;  /* 0x00007100ff0577ac */ /* 0x000e220008000800 */
[----:B------:R-:W-:Y:S01]  /*0960*/  FADD R5, R3, R2 ;  /* 0x0000000203057221 */ /* 0x000fe20000000000 */
[----:B------:R-:W-:Y:S02]  /*0970*/  IMAD.MOV.U32 R4, RZ, RZ, RZ ;  /* 0x000000ffff047224 */ /* 0x000fe400078e00ff */
[----:B------:R-:W-:Y:S02]  /*0980*/  IMAD.MOV.U32 R9, RZ, RZ, RZ ;  /* 0x000000ffff097224 */ /* 0x000fe400078e00ff */
[----:B------:R-:W-:Y:S01]  /*0990*/  FMUL R5, R5, 0.5 ;  /* 0x3f00000005057820 */ /* 0x000fe20000400000 */
[----:B0-----:R-:W-:-:S09]  /*09a0*/  UISETP.GE.U32.AND UP2, UPT, UR5, 0x10, UPT ;  /* 0x000000100500788c */ /* 0x001fd2000bf46070 */
[----:B------:R-:W-:Y:S05]  /*09b0*/  BRA.U !UP2, `(.L_x_12) ;  /* 0x000000010ae87547 */ /* 0x000fea000b800000 */
[----:B------:R-:W-:Y:S01]  /*09c0*/  IMAD.MOV.U32 R4, RZ, RZ, RZ ;  /* 0x000000ffff047224 */ /* 0x000fe200078e00ff */
[----:B------:R-:W-:Y:S01]  /*09d0*/  UMOV UR5, UR8 ;  /* 0x0000000800057c82 */ /* 0x000fe20008000000 */
[----:B------:R-:W-:Y:S02]  /*09e0*/  IMAD.U32 R6, RZ, RZ, UR6 ;  /* 0x00000006ff067e24 */ /* 0x000fe4000f8e00ff */
[----:B------:R-:W-:-:S07]  /*09f0*/  IMAD.U32 R7, RZ, RZ, UR7 ;  /* 0x00000007ff077e24 */ /* 0x000fce000f8e00ff */
.L_x_13:
        /* <DEDUP_REMOVED lines=16> */
[----:B------:R-:W-:-:S04]  /*0b00*/  UIADD3 UR5, UPT, UPT, UR5, 0x10, URZ ;  /* 0x0000001005057890 */ /* 0x000fc8000fffe0ff */
[----:B------:R-:W-:Y:S01]  /*0b10*/  UISETP.NE.AND UP2, UPT, UR5, URZ, UPT ;  /* 0x000000ff0500728c */ /* 0x000fe2000bf45270 */
[-C--:B--2---:R-:W-:Y:S02]  /*0b20*/  FSETP.GE.AND P1, PT, R8, R5.reuse, PT ;  /* 0x000000050800720b */ /* 0x084fe40003f26000 */
[-C--:B---3--:R-:W-:Y:S02]  /*0b30*/  FSETP.GE.AND P0, PT, R10, R5.reuse, PT ;  /* 0x000000050a00720b */ /* 0x088fe40003f06000 */
[-C--:B----4-:R-:W-:Y:S02]  /*0b40*/  FSETP.GE.AND P3, PT, R12, R5.reuse, PT ;  /* 0x000000050c00720b */ /* 0x090fe40003f66000 */
[----:B-----5:R-:W-:-:S07]  /*0b50*/  FSETP.GE.AND P2, PT, R14, R5, PT ;  /* 0x000000050e00720b */ /* 0x020fce0003f46000 */
[----:B------:R-:W-:Y:S01]  /*0b60*/  @P1 FADD R4, R8, R4 ;  /* 0x0000000408041221 */ /* 0x000fe20000000000 */
[----:B------:R-:W-:-:S03]  /*0b70*/  FSETP.GE.AND P1, PT, R16, R5, PT ;  /* 0x000000051000720b */ /* 0x000fc60003f26000 */
        /* <DEDUP_REMOVED lines=22> */
[----:B------:R-:W-:-:S04]  /*0ce0*/  @P1 FADD R4, R4, R11 ;  /* 0x0000000b04041221 */ /* 0x000fc80000000000 */
[----:B------:R-:W-:Y:S01]  /*0cf0*/  @P0 FADD R4, R4, R13 ;  /* 0x0000000d04040221 */ /* 0x000fe20000000000 */
[----:B------:R-:W-:-:S03]  /*0d00*/  IADD3 R6, P0, PT, R6, 0x40, RZ ;  /* 0x0000004006067810 */ /* 0x000fc60007f1e0ff */
[----:B------:R-:W-:Y:S02]  /*0d10*/  @P3 FADD R4, R4, R15 ;  /* 0x0000000f04043221 */ /* 0x000fe40000000000 */
[----:B------:R-:W-:Y:S02]  /*0d20*/  IMAD.X R7, RZ, RZ, R7, P0 ;  /* 0x000000ffff077224 */ /* 0x000fe400000e0607 */
[----:B------:R-:W-:Y:S01]  /*0d30*/  @P2 FADD R4, R4, R17 ;  /* 0x0000001104042221 */ /* 0x000fe20000000000 */
[----:B------:R-:W-:Y:S06]  /*0d40*/  BRA.U UP2, `(.L_x_13) ;  /* 0xfffffffd022c7547 */ /* 0x000fec000b83ffff */
[----:B------:R-:W-:-:S07]  /*0d50*/  IMAD.U32 R9, RZ, RZ, UR14 ;  /* 0x0000000eff097e24 */ /* 0x000fce000f8e00ff */
.L_x_12:
[----:B------:R-:W-:-:S09]  /*0d60*/  UISETP.NE.AND UP2, UPT, UR12, URZ, UPT ;  /* 0x000000ff0c00728c */ /* 0x000fd2000bf45270 */
[----:B------:R-:W-:Y:S05]  /*0d70*/  BRA.U !UP2, `(.L_x_14) ;  /* 0x000000010afc7547 */ /* 0x000fea000b800000 */
[----:B------:R-:W-:Y:S01]  /*0d80*/  UISETP.NE.AND UP2, UPT, UR13, URZ, UPT ;  /* 0x000000ff0d00728c */ /* 0x000fe2000bf45270 */
[----:B------:R-:W-:Y:S10]  /*0d90*/  BRA.U !UP0, `(.L_x_15) ;  /* 0x00000001086c7547 */ /* 0x000ff4000b800000 */
        /* <DEDUP_REMOVED lines=11> */
[----:B--2---:R-:W-:-:S02]  /*0e50*/  FSETP.GE.AND P2, PT, R8, R5, PT ;  /* 0x000000050800720b */ /* 0x004fc40003f46000 */
        /* <DEDUP_REMOVED lines=12> */
[----:B------:R-:W-:-:S04]  /*0f20*/  @P3 FADD R4, R4, R14 ;  /* 0x0000000e04043221 */ /* 0x000fc80000000000 */
[----:B------:R-:W-:-:S04]  /*0f30*/  @P0 FADD R4, R4, R15 ;  /* 0x0000000f04040221 */ /* 0x000fc80000000000 */
[----:B------:R-:W-:-:S07]  /*0f40*/  @P1 FADD R4, R4, R16 ;  /* 0x0000001004041221 */ /* 0x000fce0000000000 */
.L_x_15:
        /* <DEDUP_REMOVED lines=8> */
[----:B------:R-:W5:Y:S01]  /*0fd0*/  LDG.E R12, desc[UR10][R6.64+0xc] ;  /* 0x00000c0a060c7981 */ /* 0x000f62000c1e1900 */
[----:B------:R-:W-:Y:S01]  /*0fe0*/  VIADD R9, R9, 0x4 ;  /* 0x0000000409097836 */ /* 0x000fe20000000000 */
[----:B--2---:R-:W-:-:S02]  /*0ff0*/  FSETP.GE.AND P0, PT, R8, R5, PT ;  /* 0x000000050800720b */ /* 0x004fc40003f06000 */
[-C--:B---3--:R-:W-:Y:S02]  /*1000*/  FSETP.GE.AND P1, PT, R10, R5.reuse, PT ;  /* 0x000000050a00720b */ /* 0x088fe40003f26000 */
[-C--:B----4-:R-:W-:Y:S02]  /*1010*/  FSETP.GE.AND P2, PT, R11, R5.reuse, PT ;  /* 0x000000050b00720b */ /* 0x090fe40003f46000 */
[----:B-----5:R-:W-:-:S07]  /*1020*/  FSETP.GE.AND P3, PT, R12, R5, PT ;  /* 0x000000050c00720b */ /* 0x020fce0003f66000 */
[----:B------:R-:W-:-:S04]  /*1030*/  @P0 FADD R4, R4, R8 ;  /* 0x0000000804040221 */ /* 0x000fc80000000000 */
[----:B------:R-:W-:-:S04]  /*1040*/  @P1 FADD R4, R4, R10 ;  /* 0x0000000a04041221 */ /* 0x000fc80000000000 */
[----:B------:R-:W-:-:S04]  /*1050*/  @P2 FADD R4, R4, R11 ;  /* 0x0000000b04042221 */ /* 0x000fc80000000000 */
[----:B------:R-:W-:-:S07]  /*1060*/  @P3 FADD R4, R4, R12 ;  /* 0x0000000c04043221 */ /* 0x000fce0000000000 */
.L_x_16:
[----:B------:R-:W-:Y:S05]  /*1070*/  BRA.U !UP2, `(.L_x_14) ;  /* 0x000000010a3c7547 */ /* 0x000fea000b800000 */
[----:B------:R-:W0:Y:S02]  /*1080*/  LDC.64 R6, c[0x0][0x380] ;  /* 0x0000e000ff067b82 */ /* 0x000e240000000a00 */
[----:B0-----:R-:W-:-:S05]  /*1090*/  IMAD.WIDE.U32 R6, R9, 0x4, R6 ;  /* 0x0000000409067825 */ /* 0x001fca00078e0006 */
[----:B------:R-:W2:Y:S01]  /*10a0*/  LDG.E R8, desc[UR10][R6.64] ;  /* 0x0000000a06087981 */ /* 0x000ea2000c1e1900 */
[----:B------:R-:W-:Y:S01]  /*10b0*/  UISETP.NE.AND UP2, UPT, UR9, 0x1, UPT ;  /* 0x000000010900788c */ /* 0x000fe2000bf45270 */
[----:B--2---:R-:W-:-:S13]  /*10c0*/  FSETP.GE.AND P0, PT, R8, R5, PT ;  /* 0x000000050800720b */ /* 0x004fda0003f06000 */
[----:B------:R-:W-:Y:S01]  /*10d0*/  @P0 FADD R4, R4, R8 ;  /* 0x0000000804040221 */ /* 0x000fe20000000000 */
[----:B------:R-:W-:Y:S06]  /*10e0*/  BRA.U !UP2, `(.L_x_14) ;  /* 0x000000010a207547 */ /* 0x000fec000b800000 */
[----:B------:R-:W2:Y:S01]  /*10f0*/  LDG.E R8, desc[UR10][R6.64+0x4] ;  /* 0x0000040a06087981 */ /* 0x000ea2000c1e1900 */
[----:B------:R-:W-:Y:S01]  /*1100*/  UISETP.NE.AND UP2, UPT, UR9, 0x2, UPT ;  /* 0x000000020900788c */ /* 0x000fe2000bf45270 */
[----:B--2---:R-:W-:-:S13]  /*1110*/  FSETP.GE.AND P0, PT, R8, R5, PT ;  /* 0x000000050800720b */ /* 0x004fda0003f06000 */
[----:B------:R-:W-:Y:S01]  /*1120*/  @P0 FADD R4, R4, R8 ;  /* 0x0000000804040221 */ /* 0x000fe20000000000 */
[----:B------:R-:W-:Y:S06]  /*1130*/  BRA.U !UP2, `(.L_x_14) ;  /* 0x000000010a0c7547 */ /* 0x000fec000b800000 */
[----:B------:R-:W2:Y:S02]  /*1140*/  LDG.E R6, desc[UR10][R6.64+0x8] ;  /* 0x0000080a06067981 */ /* 0x000ea4000c1e1900 */
[----:B--2---:R-:W-:-:S13]  /*1150*/  FSETP.GE.AND P0, PT, R6, R5, PT ;  /* 0x000000050600720b */ /* 0x004fda0003f06000 */
[----:B------:R-:W-:-:S07]  /*1160*/  @P0 FADD R4, R4, R6 ;  /* 0x0000000604040221 */ /* 0x000fce0000000000 */
.L_x_14:
[----:B------:R-:W0:Y:S01]  /*1170*/  LDCU UR5, c[0x0][0x38c] ;  /* 0x00007180ff0577ac */ /* 0x000e220008000800 */
[----:B------:R-:W-:-:S04]  /*1180*/  UIADD3 UR4, UPT, UPT, UR4, 0x1, URZ ;  /* 0x0000000104047890 */ /* 0x000fc8000fffe0ff */
[----:B------:R-:W-:Y:S01]  /*1190*/  UISETP.NE.AND UP2, UPT, UR4, 0x14, UPT ;  /* 0x000000140400788c */ /* 0x000fe2000bf45270 */
[----:B0-----:R-:W-:-:S04]  /*11a0*/  FSETP.GT.AND P0, PT, R4, UR5, PT ;  /* 0x0000000504007c0b */ /* 0x001fc8000bf04000 */
[----:B------:R-:W-:Y:S02]  /*11b0*/  FSEL R3, R5, R3, P0 ;  /* 0x0000000305037208 */ /* 0x000fe40000000000 */
[----:B------:R-:W-:Y:S02]  /*11c0*/  FSEL R2, R2, R5, P0 ;  /* 0x0000000502027208 */ /* 0x000fe40000000000 */
[----:B------:R-:W-:Y:S05]  /*11d0*/  BRA.U !UP2, `(.L_x_17) ;  /* 0x000000050a487547 */ /* 0x000fea000b800000 */
[----:B------:R-:W-:Y:S05]  /*11e0*/  BRA `(.L_x_18) ;  /* 0xfffffff400d87947 */ /* 0x000fea000383ffff */
.L_x_5:
[----:B------:R-:W0:Y:S01]  /*11f0*/  LDCU UR4, c[0x0][0x38c] ;  /* 0x00007180ff0477ac */ /* 0x000e220008000800 */
[----:B------:R-:W-:-:S04]  /*1200*/  FADD R3, RZ, R2 ;  /* 0x00000002ff037221 */ /* 0x000fc80000000000 */
[----:B------:R-:W-:Y:S01]  /*1210*/  FMUL R3, R3, 0.5 ;  /* 0x3f00000003037820 */ /* 0x000fe20000400000 */
[----:B0-----:R-:W-:-:S04]  /*1220*/  FSETP.LEU.AND P0, PT, RZ, UR4, PT ;  /* 0x00000004ff007c0b */ /* 0x001fc8000bf0b000 */
[----:B------:R-:W-:Y:S02]  /*1230*/  FSEL R4, R3, RZ, !P0 ;  /* 0x000000ff03047208 */ /* 0x000fe40004000000 */
[----:B------:R-:W-:-:S05]  /*1240*/  FSEL R3, R2, R3, !P0 ;  /* 0x0000000302037208 */ /* 0x000fca0004000000 */
[----:B------:R-:W-:-:S04]  /*1250*/  FADD R3, R4, R3 ;  /* 0x0000000304037221 */ /* 0x000fc80000000000 */
[----:B------:R-:W-:-:S05]  /*1260*/  FMUL R3, R3, 0.5 ;  /* 0x3f00000003037820 */ /* 0x000fca0000400000 */
        /* <DEDUP_REMOVED lines=68> */
[----:B------:R-:W-:Y:S02]  /*16b0*/  FSEL R2, R2, R3, !P0 ;  /* 0x0000000302027208 */ /* 0x000fe40004000000 */
[----:B------:R-:W-:-:S05]  /*16c0*/  FSEL R3, R3, RZ, !P0 ;  /* 0x000000ff03037208 */ /* 0x000fca0004000000 */
[----:B------:R-:W-:-:S04]  /*16d0*/  FADD R2, R3, R2 ;  /* 0x0000000203027221 */ /* 0x000fc80000000000 */
[----:B------:R-:W-:-:S05]  /*16e0*/  FMUL R2, R2, 0.5 ;  /* 0x3f00000002027820 */ /* 0x000fca0000400000 */
[----:B------:R-:W-:-:S07]  /*16f0*/  FSEL R3, R2, RZ, !P0 ;  /* 0x000000ff02037208 */ /* 0x000fce0004000000 */
.L_x_17:
[----:B------:R-:W0:Y:S01]  /*1700*/  S2UR UR5, SR_CgaCtaId ;  /* 0x00000000000579c3 */ /* 0x000e220000008800 */
[----:B------:R-:W-:Y:S02]  /*1710*/  UMOV UR4, 0x400 ;  /* 0x0000040000047882 */ /* 0x000fe40000000000 */
[----:B0-----:R-:W-:-:S09]  /*1720*/  ULEA UR4, UR5, UR4, 0x18 ;  /* 0x0000000405047291 */ /* 0x001fd2000f8ec0ff */
[----:B------:R0:W-:Y:S03]  /*1730*/  STS [UR4], R3 ;  /* 0x00000003ff007988 */ /* 0x0001e60008000804 */
.L_x_4:
[----:B------:R-:W-:Y:S05]  /*1740*/  BSYNC.RECONVERGENT B0 ;  /* 0x0000000000007941 */ /* 0x000fea0003800200 */
.L_x_3:
[----:B------:R-:W1:Y:S01]  /*1750*/  LDCU UR4, c[0x0][0x388] ;  /* 0x00007100ff0477ac */ /* 0x000e620008000800 */
[----:B------:R-:W-:Y:S01]  /*1760*/  BAR.SYNC.DEFER_BLOCKING 0x0 ;  /* 0x0000000000007b1d */ /* 0x000fe20000010000 */
[----:B-1----:R-:W-:-:S13]  /*1770*/  ISETP.GE.AND P0, PT, R0, UR4, PT ;  /* 0x0000000400007c0c */ /* 0x002fda000bf06270 */
[----:B------:R-:W-:Y:S05]  /*1780*/  @P0 EXIT ;  /* 0x000000000000094d */ /* 0x000fea0003800000 */
[----:B------:R-:W1:Y:S01]  /*1790*/  S2UR UR5, SR_CgaCtaId ;  /* 0x00000000000579c3 */ /* 0x000e620000008800 */
[----:B------:R-:W-:-:S07]  /*17a0*/  UMOV UR4, 0x400 ;  /* 0x0000040000047882 */ /* 0x000fce0000000000 */
[----:B------:R-:W2:Y:S01]  /*17b0*/  LDC.64 R4, c[0x0][0x380] ;  /* 0x0000e000ff047b82 */ /* 0x000ea20000000a00 */
[----:B-1----:R-:W-:Y:S01]  /*17c0*/  ULEA UR4, UR5, UR4, 0x18 ;  /* 0x0000000405047291 */ /* 0x002fe2000f8ec0ff */
[----:B------:R-:W1:Y:S08]  /*17d0*/  LDCU UR5, c[0x0][0x388] ;  /* 0x00007100ff0577ac */ /* 0x000e700008000800 */
[----:B------:R-:W3:Y:S02]  /*17e0*/  LDS R6, [UR4] ;  /* 0x00000004ff067984 */ /* 0x000ee40008000800 */
[----:B------:R-:W4:Y:S02]  /*17f0*/  LDCU UR4, c[0x0][0x360] ;  /* 0x00006c00ff0477ac */ /* 0x000f240008000800 */
.L_x_19:
[----:B0-2---:R-:W-:-:S05]  /*1800*/  IMAD.WIDE R2, R0, 0x4, R4 ;  /* 0x0000000400027825 */ /* 0x005fca00078e0204 */
[----:B------:R-:W3:Y:S01]  /*1810*/  LDG.E R7, desc[UR10][R2.64] ;  /* 0x0000000a02077981 */ /* 0x000ee2000c1e1900 */
[----:B----4-:R-:W-:Y:S01]  /*1820*/  VIADD R0, R0, UR4 ;  /* 0x0000000400007c36 */ /* 0x010fe20008000000 */
[----:B---3--:R-:W-:-:S13]  /*1830*/  FSETP.GEU.AND P0, PT, R7, R6, PT ;  /* 0x000000060700720b */ /* 0x008fda0003f0e000 */
[----:B------:R0:W-:Y:S01]  /*1840*/  @!P0 STG.E desc[UR10][R2.64], RZ ;  /* 0x000000ff02008986 */ /* 0x0001e2000c10190a */
[----:B-1----:R-:W-:-:S13]  /*1850*/  ISETP.GE.AND P0, PT, R0, UR5, PT ;  /* 0x0000000500007c0c */ /* 0x002fda000bf06270 */
[----:B0-----:R-:W-:Y:S05]  /*1860*/  @!P0 BRA `(.L_x_19) ;  /* 0xfffffffc00e48947 */ /* 0x001fea000383ffff */
[----:B------:R-:W-:Y:S05]  /*1870*/  EXIT ;  /* 0x000000000000794d */ /* 0x000fea0003800000 */
.L_x_20:
        /* <DEDUP_REMOVED lines=16> */
.L_x_122:


//--------------------- .text._Z18topk_filter_kernelPfS_ii --------------------------
	.section	.text._Z18topk_filter_kernelPfS_ii,"ax",@progbits
	.align	128
        .global         _Z18topk_filter_kernelPfS_ii
        .type           _Z18topk_filter_kernelPfS_ii,@function
        .size           _Z18topk_filter_kernelPfS_ii,(.L_x_123 - _Z18topk_filter_kernelPfS_ii)
        .other          _Z18topk_filter_kernelPfS_ii,@"STO_CUDA_ENTRY STV_DEFAULT"
_Z18topk_filter_kernelPfS_ii:
.text._Z18topk_filter_kernelPfS_ii:
[----:B------:R-:W-:Y:S01]  /*0000*/  LDC R1, c[0x0][0x37c] ;  /* 0x0000df00ff017b82 */ /* 0x000fe20000000800 */
[----:B------:R-:W0:Y:S01]  /*0010*/  S2R R0, SR_TID.X ;  /* 0x0000000000007919 */ /* 0x000e220000002100 */
[----:B------:R-:W1:Y:S01]  /*0020*/  LDCU.64 UR10, c[0x0][0x358] ;  /* 0x00006b00ff0a77ac */ /* 0x000e620008000a00 */
[----:B------:R-:W-:Y:S01]  /*0030*/  BSSY.RECONVERGENT B0, `(.L_x_21) ;  /* 0x0000216000007945 */ /* 0x000fe20003800200 */
[----:B0-----:R-:W-:-:S13]  /*0040*/  ISETP.NE.AND P0, PT, R0, RZ, PT ;  /* 0x000000ff0000720c */ /* 0x001fda0003f05270 */
[----:B-1----:R-:W-:Y:S05]  /*0050*/  @P0 BRA `(.L_x_22) ;  /* 0x00000020004c0947 */ /* 0x002fea0003800000 */
[----:B------:R-:W0:Y:S01]  /*0060*/  LDCU UR4, c[0x0][0x390] ;  /* 0x00007200ff0477ac */ /* 0x000e220008000800 */
[----:B------:R-:W-:Y:S02]  /*0070*/  IMAD.MOV.U32 R6, RZ, RZ, -0x800001 ;  /* 0xff7fffffff067424 */ /* 0x000fe400078e00ff */
[----:B------:R-:W-:Y:S01]  /*0080*/  IMAD.MOV.U32 R5, RZ, RZ, 0x7f7fffff ;  /* 0x7f7fffffff057424 */ /* 0x000fe200078e00ff */
[----:B0-----:R-:W-:-:S09]  /*0090*/  UISETP.GE.AND UP0, UPT, UR4, 0x1, UPT ;  /* 0x000000010400788c */ /* 0x001fd2000bf06270 */
[----:B------:R-:W-:Y:S05]  /*00a0*/  BRA.U !UP0, `(.L_x_23) ;  /* 0x0000000508d87547 */ /* 0x000fea000b800000 */
[----:B------:R-:W-:Y:S01]  /*00b0*/  UIADD3 UR5, UPT, UPT, UR4, -0x1, URZ ;  /* 0xffffffff04057890 */ /* 0x000fe2000fffe0ff */
[----:B------:R-:W-:Y:S01]  /*00c0*/  IMAD.MOV.U32 R5, RZ, RZ, 0x7f7fffff ;  /* 0x7f7fffffff057424 */ /* 0x000fe200078e00ff */
[----:B------:R-:W-:Y:S01]  /*00d0*/  ULOP3.LUT UR8, UR4, 0x7, URZ, 0xc0, !UPT ;  /* 0x0000000704087892 */ /* 0x000fe2000f8ec0ff */
[----:B------:R-:W-:Y:S01]  /*00e0*/  IMAD.MOV.U32 R6, RZ, RZ, -0x800001 ;  /* 0xff7fffffff067424 */ /* 0x000fe200078e00ff */
[----:B------:R-:W-:Y:S01]  /*00f0*/  UISETP.GE.U32.AND UP1, UPT, UR5, 0x7, UPT ;  /* 0x000000070500788c */ /* 0x000fe2000bf26070 */
[----:B------:R-:W-:Y:S01]  /*0100*/  IMAD.MOV.U32 R4, RZ, RZ, RZ ;  /* 0x000000ffff047224 */ /* 0x000fe200078e00ff */
[----:B------:R-:W-:-:S07]  /*0110*/  UISETP.NE.AND UP0, UPT, UR8, URZ, UPT ;  /* 0x000000ff0800728c */ /* 0x000fce000bf05270 */
[----:B------:R-:W-:Y:S05]  /*0120*/  BRA.U !UP1, `(.L_x_24) ;  /* 0x0000000109dc7547 */ /* 0x000fea000b800000 */
[----:B------:R-:W0:Y:S01]  /*0130*/  LDCU.64 UR6, c[0x0][0x380] ;  /* 0x00007000ff0677ac */ /* 0x000e220008000a00 */
[----:B------:R-:W-:Y:S02]  /*0140*/  IMAD.MOV.U32 R5, RZ, RZ, 0x7f7fffff ;  /* 0x7f7fffffff057424 */ /* 0x000fe400078e00ff */
[----:B------:R-:W-:Y:S01]  /*0150*/  IMAD.MOV.U32 R6, RZ, RZ, -0x800001 ;  /* 0xff7fffffff067424 */ /* 0x000fe200078e00ff */
[----:B------:R-:W-:-:S06]  /*0160*/  ULOP3.LUT UR4, UR4, 0x7ffffff8, URZ, 0xc0, !UPT ;  /* 0x7ffffff804047892 */ /* 0x000fcc000f8ec0ff */
[----:B------:R-:W-:Y:S01]  /*0170*/  IMAD.U32 R4, RZ, RZ, UR4 ;  /* 0x00000004ff047e24 */ /* 0x000fe2000f8e00ff */
[----:B0-----:R-:W-:-:S04]  /*0180*/  UIADD3 UR5, UP1, UPT, UR6, 0x10, URZ ;  /* 0x0000001006057890 */ /* 0x001fc8000ff3e0ff */
[----:B------:R-:W-:Y:S02]  /*0190*/  UIADD3.X UR6, UPT, UPT, URZ, UR7, URZ, UP1, !UPT ;  /* 0x00000007ff067290 */ /* 0x000fe40008ffe4ff */
[----:B------:R-:W-:Y:S01]  /*01a0*/  IMAD.U32 R2, RZ, RZ, UR5 ;  /* 0x00000005ff027e24 */ /* 0x000fe2000f8e00ff */
[----:B------:R-:W-:-:S03]  /*01b0*/  UIADD3 UR7, UPT, UPT, -UR4, URZ, URZ ;  /* 0x000000ff04077290 */ /* 0x000fc6000fffe1ff */
[----:B------:R-:W-:-:S09]  /*01c0*/  IMAD.U32 R3, RZ, RZ, UR6 ;  /* 0x00000006ff037e24 */ /* 0x000fd2000f8e00ff */
.L_x_25:
[----:B------:R-:W2:Y:S04]  /*01d0*/  LDG.E R8, desc[UR10][R2.64+-0x10] ;  /* 0xfffff00a02087981 */ /* 0x000ea8000c1e1900 */
[----:B------:R-:W3:Y:S04]  /*01e0*/  LDG.E R9, desc[UR10][R2.64+-0xc] ;  /* 0xfffff40a02097981 */ /* 0x000ee8000c1e1900 */
[----:B------:R-:W4:Y:S04]  /*01f0*/  LDG.E R10, desc[UR10][R2.64+-0x8] ;  /* 0xfffff80a020a7981 */ /* 0x000f28000c1e1900 */
[----:B------:R-:W5:Y:S04]  /*0200*/  LDG.E R11, desc[UR10][R2.64+-0x4] ;  /* 0xfffffc0a020b7981 */ /* 0x000f68000c1e1900 */
[----:B------:R-:W5:Y:S04]  /*0210*/  LDG.E R12, desc[UR10][R2.64] ;  /* 0x0000000a020c7981 */ /* 0x000f68000c1e1900 */
[----:B------:R-:W5:Y:S04]  /*0220*/  LDG.E R13, desc[UR10][R2.64+0x4] ;  /* 0x0000040a020d7981 */ /* 0x000f68000c1e1900 */
[----:B------:R-:W5:Y:S04]  /*0230*/  LDG.E R14, desc[UR10][R2.64+0x8] ;  /* 0x0000080a020e7981 */ /* 0x000f68000c1e1900 */
[----:B------:R0:W5:Y:S01]  /*0240*/  LDG.E R7, desc[UR10][R2.64+0xc] ;  /* 0x00000c0a02077981 */ /* 0x000162000c1e1900 */
[----:B------:R-:W-:-:S04]  /*0250*/  UIADD3 UR7, UPT, UPT, UR7, 0x8, URZ ;  /* 0x0000000807077890 */ /* 0x000fc8000fffe0ff */
[----:B------:R-:W-:Y:S01]  /*0260*/  UISETP.NE.AND UP1, UPT, UR7, URZ, UPT ;  /* 0x000000ff0700728c */ /* 0x000fe2000bf25270 */
[----:B0-----:R-:W-:-:S05]  /*0270*/  IADD3 R2, P2, PT, R2, 0x20, RZ ;  /* 0x0000002002027810 */ /* 0x001fca0007f5e0ff */
[----:B------:R-:W-:Y:S01]  /*0280*/  IMAD.X R3, RZ, RZ, R3, P2 ;  /* 0x000000ffff037224 */ /* 0x000fe200010e0603 */
[CC--:B--2---:R-:W-:Y:S02]  /*0290*/  FSETP.GT.AND P0, PT, R8.reuse, R6.reuse, PT ;  /* 0x000000060800720b */ /* 0x0c4fe40003f04000 */
[CC--:B------:R-:W-:Y:S02]  /*02a0*/  FSETP.GEU.AND P1, PT, R8.reuse, R5.reuse, PT ;  /* 0x000000050800720b */ /* 0x0c0fe40003f2e000 */
[C---:B------:R-:W-:Y:S02]  /*02b0*/  FSEL R6, R8.reuse, R6, P0 ;  /* 0x0000000608067208 */ /* 0x040fe40000000000 */
[----:B------:R-:W-:Y:S02]  /*02c0*/  FSEL R5, R8, R5, !P1 ;  /* 0x0000000508057208 */ /* 0x000fe40004800000 */
[C---:B---3--:R-:W-:Y:S02]  /*02d0*/  FSETP.GT.AND P0, PT, R9.reuse, R6, PT ;  /* 0x000000060900720b */ /* 0x048fe40003f04000 */
[----:B------:R-:W-:-:S02]  /*02e0*/  FSETP.GEU.AND P1, PT, R9, R5, PT ;  /* 0x000000050900720b */ /* 0x000fc40003f2e000 */
[C---:B------:R-:W-:Y:S02]  /*02f0*/  FSEL R6, R9.reuse, R6, P0 ;  /* 0x0000000609067208 */ /* 0x040fe40000000000 */
[----:B------:R-:W-:Y:S02]  /*0300*/  FSEL R5, R9, R5, !P1 ;  /* 0x0000000509057208 */ /* 0x000fe40004800000 */
[CC--:B----4-:R-:W-:Y:S02]  /*0310*/  FSETP.GT.AND P0, PT, R10.reuse, R6.reuse, PT ;  /* 0x000000060a00720b */ /* 0x0d0fe40003f04000 */
[CC--:B------:R-:W-:Y:S02]  /*0320*/  FSETP.GEU.AND P1, PT, R10.reuse, R5.reuse, PT ;  /* 0x000000050a00720b */ /* 0x0c0fe40003f2e000 */
[C---:B------:R-:W-:Y:S02]  /*0330*/  FSEL R6, R10.reuse, R6, P0 ;  /* 0x000000060a067208 */ /* 0x040fe40000000000 */
[----:B------:R-:W-:-:S02]  /*0340*/  FSEL R5, R10, R5, !P1 ;  /* 0x000000050a057208 */ /* 0x000fc40004800000 */
[CC--:B-----5:R-:W-:Y:S02]  /*0350*/  FSETP.GT.AND P0, PT, R11.reuse, R6.reuse, PT ;  /* 0x000000060b00720b */ /* 0x0e0fe40003f04000 */
[CC--:B------:R-:W-:Y:S02]  /*0360*/  FSETP.GEU.AND P1, PT, R11.reuse, R5.reuse, PT ;  /* 0x000000050b00720b */ /* 0x0c0fe40003f2e000 */
[C---:B------:R-:W-:Y:S02]  /*0370*/  FSEL R6, R11.reuse, R6, P0 ;  /* 0x000000060b067208 */ /* 0x040fe40000000000 */
[----:B------:R-:W-:Y:S02]  /*0380*/  FSEL R5, R11, R5, !P1 ;  /* 0x000000050b057208 */ /* 0x000fe40004800000 */
[C---:B------:R-:W-:Y:S02]  /*0390*/  FSETP.GT.AND P0, PT, R12.reuse, R6, PT ;  /* 0x000000060c00720b */ /* 0x040fe40003f04000 */
[----:B------:R-:W-:-:S02]  /*03a0*/  FSETP.GEU.AND P1, PT, R12, R5, PT ;  /* 0x000000050c00720b */ /* 0x000fc40003f2e000 */
[C---:B------:R-:W-:Y:S02]  /*03b0*/  FSEL R6, R12.reuse, R6, P0 ;  /* 0x000000060c067208 */ /* 0x040fe40000000000 */
[----:B------:R-:W-:Y:S02]  /*03c0*/  FSEL R5, R12, R5, !P1 ;  /* 0x000000050c057208 */ /* 0x000fe40004800000 */
[CC--:B------:R-:W-:Y:S02]  /*03d0*/  FSETP.GT.AND P0, PT, R13.reuse, R6.reuse, PT ;  /* 0x000000060d00720b */ /* 0x0c0fe40003f04000 */
[CC--:B------:R-:W-:Y:S02]  /*03e0*/  FSETP.GEU.AND P1, PT, R13.reuse, R5.reuse, PT ;  /* 0x000000050d00720b */ /* 0x0c0fe40003f2e000 */
[C---:B------:R-:W-:Y:S02]  /*03f0*/  FSEL R6, R13.reuse, R6, P0 ;  /* 0x000000060d067208 */ /* 0x040fe40000000000 */
[----:B------:R-:W-:-:S02]  /*0400*/  FSEL R5, R13, R5, !P1 ;  /* 0x000000050d057208 */ /* 0x000fc40004800000 */
[CC--:B------:R-:W-:Y:S02]  /*0410*/  FSETP.GT.AND P0, PT, R14.reuse, R6.reuse, PT ;  /* 0x000000060e00720b */ /* 0x0c0fe40003f04000 */
[CC--:B------:R-:W-:Y:S02]  /*0420*/  FSETP.GEU.AND P1, PT, R14.reuse, R5.reuse, PT ;  /* 0x000000050e00720b */ /* 0x0c0fe40003f2e000 */
[C---:B------:R-:W-:Y:S02]  /*0430*/  FSEL R6, R14.reuse, R6, P0 ;  /* 0x000000060e067208 */ /* 0x040fe40000000000 */
[----:B------:R-:W-:Y:S02]  /*0440*/  FSEL R14, R14, R5, !P1 ;  /* 0x000000050e0e7208 */ /* 0x000fe40004800000 */
[C---:B------:R-:W-:Y:S02]  /*0450*/  FSETP.GT.AND P0, PT, R7.reuse, R6, PT ;  /* 0x000000060700720b */ /* 0x040fe40003f04000 */
[----:B------:R-:W-:-:S02]  /*0460*/  FSETP.GEU.AND P1, PT, R7, R14, PT ;  /* 0x0000000e0700720b */ /* 0x000fc40003f2e000 */
[C---:B------:R-:W-:Y:S02]  /*0470*/  FSEL R6, R7.reuse, R6, P0 ;  /* 0x0000000607067208 */ /* 0x040fe40000000000 */
[----:B------:R-:W-:Y:S01]  /*0480*/  FSEL R5, R7, R14, !P1 ;  /* 0x0000000e07057208 */ /* 0x000fe20004800000 */
[----:B------:R-:W-:Y:S08]  /*0490*/  BRA.U UP1, `(.L_x_25) ;  /* 0xfffffffd014c7547 */ /* 0x000ff0000b83ffff */
.L_x_24:
[----:B------:R-:W-:Y:S05]  /*04a0*/  BRA.U !UP0, `(.L_x_23) ;  /* 0x0000000108d87547 */ /* 0x000fea000b800000 */
[----:B------:R-:W0:Y:S01]  /*04b0*/  LDCU UR4, c[0x0][0x390] ;  /* 0x00007200ff0477ac */ /* 0x000e220008000800 */
[----:B------:R-:W-:Y:S02]  /*04c0*/  UISETP.GE.U32.AND UP0, UPT, UR8, 0x4, UPT ;  /* 0x000000040800788c */ /* 0x000fe4000bf06070 */
[----:B0-----:R-:W-:-:S04]  /*04d0*/  ULOP3.LUT UR5, UR4, 0x3, URZ, 0xc0, !UPT ;  /* 0x0000000304057892 */ /* 0x001fc8000f8ec0ff */
        /* <DEDUP_REMOVED lines=9> */
[----:B--2---:R-:W-:-:S02]  /*0570*/  FSETP.GT.AND P0, PT, R7, R6, PT ;  /* 0x000000060700720b */ /* 0x004fc40003f04000 */
[CC--:B------:R-:W-:Y:S02]  /*0580*/  FSETP.GEU.AND P1, PT, R7.reuse, R5.reuse, PT ;  /* 0x000000050700720b */ /* 0x0c0fe40003f2e000 */
[C---:B------:R-:W-:Y:S02]  /*0590*/  FSEL R6, R7.reuse, R6, P0 ;  /* 0x0000000607067208 */ /* 0x040fe40000000000 */
[----:B------:R-:W-:Y:S02]  /*05a0*/  FSEL R5, R7, R5, !P1 ;  /* 0x0000000507057208 */ /* 0x000fe40004800000 */
[CC--:B---3--:R-:W-:Y:S02]  /*05b0*/  FSETP.GT.AND P0, PT, R8.reuse, R6.reuse, PT ;  /* 0x000000060800720b */ /* 0x0c8fe40003f04000 */
[C---:B------:R-:W-:Y:S02]  /*05c0*/  FSETP.GEU.AND P1, PT, R8.reuse, R5, PT ;  /* 0x000000050800720b */ /* 0x040fe40003f2e000 */
[----:B------:R-:W-:-:S02]  /*05d0*/  FSEL R6, R8, R6, P0 ;  /* 0x0000000608067208 */ /* 0x000fc40000000000 */
[----:B------:R-:W-:Y:S02]  /*05e0*/  FSEL R5, R8, R5, !P1 ;  /* 0x0000000508057208 */ /* 0x000fe40004800000 */
[CC--:B----4-:R-:W-:Y:S02]  /*05f0*/  FSETP.GT.AND P0, PT, R9.reuse, R6.reuse, PT ;  /* 0x000000060900720b */ /* 0x0d0fe40003f04000 */
[CC--:B------:R-:W-:Y:S02]  /*0600*/  FSETP.GEU.AND P1, PT, R9.reuse, R5.reuse, PT ;  /* 0x000000050900720b */ /* 0x0c0fe40003f2e000 */
[C---:B------:R-:W-:Y:S02]  /*0610*/  FSEL R6, R9.reuse, R6, P0 ;  /* 0x0000000609067208 */ /* 0x040fe40000000000 */
[----:B------:R-:W-:Y:S02]  /*0620*/  FSEL R5, R9, R5, !P1 ;  /* 0x0000000509057208 */ /* 0x000fe40004800000 */
[----:B-----5:R-:W-:-:S02]  /*0630*/  FSETP.GT.AND P0, PT, R10, R6, PT ;  /* 0x000000060a00720b */ /* 0x020fc40003f04000 */
[CC--:B------:R-:W-:Y:S02]  /*0640*/  FSETP.GEU.AND P1, PT, R10.reuse, R5.reuse, PT ;  /* 0x000000050a00720b */ /* 0x0c0fe40003f2e000 */
[C---:B------:R-:W-:Y:S02]  /*0650*/  FSEL R6, R10.reuse, R6, P0 ;  /* 0x000000060a067208 */ /* 0x040fe40000000000 */
[----:B------:R-:W-:-:S09]  /*0660*/  FSEL R5, R10, R5, !P1 ;  /* 0x000000050a057208 */ /* 0x000fd20004800000 */
.L_x_26:
[----:B------:R-:W-:Y:S05]  /*0670*/  BRA.U !UP1, `(.L_x_23) ;  /* 0x0000000109647547 */ /* 0x000fea000b800000 */
[----:B------:R-:W-:Y:S02]  /*0680*/  UISETP.NE.AND UP0, UPT, UR5, 0x1, UPT ;  /* 0x000000010500788c */ /* 0x000fe4000bf05270 */
[----:B------:R-:W-:-:S04]  /*0690*/  ULOP3.LUT UR4, UR4, 0x1, URZ, 0xc0, !UPT ;  /* 0x0000000104047892 */ /* 0x000fc8000f8ec0ff */
[----:B------:R-:W-:-:S03]  /*06a0*/  UISETP.NE.U32.AND UP1, UPT, UR4, 0x1, UPT ;  /* 0x000000010400788c */ /* 0x000fc6000bf25070 */
[----:B------:R-:W-:Y:S08]  /*06b0*/  BRA.U !UP0, `(.L_x_27) ;  /* 0x0000000108347547 */ /* 0x000ff0000b800000 */
[----:B------:R-:W0:Y:S02]  /*06c0*/  LDC.64 R2, c[0x0][0x380] ;  /* 0x0000e000ff027b82 */ /* 0x000e240000000a00 */
[----:B0-----:R-:W-:-:S05]  /*06d0*/  IMAD.WIDE.U32 R2, R4, 0x4, R2 ;  /* 0x0000000404027825 */ /* 0x001fca00078e0002 */
[----:B------:R-:W2:Y:S04]  /*06e0*/  LDG.E R7, desc[UR10][R2.64] ;  /* 0x0000000a02077981 */ /* 0x000ea8000c1e1900 */
[----:B------:R-:W3:Y:S01]  /*06f0*/  LDG.E R8, desc[UR10][R2.64+0x4] ;  /* 0x0000040a02087981 */ /* 0x000ee2000c1e1900 */
[----:B------:R-:W-:Y:S01]  /*0700*/  VIADD R4, R4, 0x2 ;  /* 0x0000000204047836 */ /* 0x000fe20000000000 */
[CC--:B--2---:R-:W-:Y:S02]  /*0710*/  FSETP.GT.AND P0, PT, R7.reuse, R6.reuse, PT ;  /* 0x000000060700720b */ /* 0x0c4fe40003f04000 */
[C---:B------:R-:W-:Y:S02]  /*0720*/  FSETP.GEU.AND P1, PT, R7.reuse, R5, PT ;  /* 0x000000050700720b */ /* 0x040fe40003f2e000 */
[----:B------:R-:W-:-:S02]  /*0730*/  FSEL R6, R7, R6, P0 ;  /* 0x0000000607067208 */ /* 0x000fc40000000000 */
[----:B------:R-:W-:Y:S02]  /*0740*/  FSEL R5, R7, R5, !P1 ;  /* 0x0000000507057208 */ /* 0x000fe40004800000 */
[CC--:B---3--:R-:W-:Y:S02]  /*0750*/  FSETP.GT.AND P0, PT, R8.reuse, R6.reuse, PT ;  /* 0x000000060800720b */ /* 0x0c8fe40003f04000 */
[CC--:B------:R-:W-:Y:S02]  /*0760*/  FSETP.GEU.AND P1, PT, R8.reuse, R5.reuse, PT ;  /* 0x000000050800720b */ /* 0x0c0fe40003f2e000 */
[C---:B------:R-:W-:Y:S02]  /*0770*/  FSEL R6, R8.reuse, R6, P0 ;  /* 0x0000000608067208 */ /* 0x040fe40000000000 */
[----:B------:R-:W-:-:S09]  /*0780*/  FSEL R5, R8, R5, !P1 ;  /* 0x0000000508057208 */ /* 0x000fd20004800000 */
.L_x_27:
[----:B------:R-:W-:Y:S05]  /*0790*/  BRA.U UP1, `(.L_x_23) ;  /* 0x00000001011c7547 */ /* 0x000fea000b800000 */
[----:B------:R-:W0:Y:S02]  /*07a0*/  LDC.64 R2, c[0x0][0x380] ;  /* 0x0000e000ff027b82 */ /* 0x000e240000000a00 */
[----:B0-----:R-:W-:-:S06]  /*07b0*/  IMAD.WIDE.U32 R2, R4, 0x4, R2 ;  /* 0x0000000404027825 */ /* 0x001fcc00078e0002 */
[----:B------:R-:W2:Y:S02]  /*07c0*/  LDG.E R3, desc[UR10][R2.64] ;  /* 0x0000000a02037981 */ /* 0x000ea4000c1e1900 */
[C---:B--2---:R-:W-:Y:S02]  /*07d0*/  FSETP.GEU.AND P1, PT, R3.reuse, R5, PT ;  /* 0x000000050300720b */ /* 0x044fe40003f2e000 */
[----:B------:R-:W-:-:S04]  /*07e0*/  FSETP.GT.AND P0, PT, R3, R6, PT ;  /* 0x000000060300720b */ /* 0x000fc80003f04000 */
[----:B------:R-:W-:-:S07]  /*07f0*/  FSEL R6, R3, R6, P0 ;  /* 0x0000000603067208 */ /* 0x000fce0000000000 */
[----:B------:R-:W-:-:S07]  /*0800*/  @!P1 IMAD.MOV.U32 R5, RZ, RZ, R3 ;  /* 0x000000ffff059224 */ /* 0x000fce00078e0003 */
.L_x_23:
[----:B------:R-:W0:Y:S01]  /*0810*/  LDC.64 R2, c[0x0][0x390] ;  /* 0x0000e400ff027b82 */ /* 0x000e220000000a00 */
[----:B------:R-:W-:Y:S01]  /*0820*/  IMAD.MOV.U32 R7, RZ, RZ, R5 ;  /* 0x000000ffff077224 */ /* 0x000fe200078e0005 */
[----:B0-----:R-:W-:-:S04]  /*0830*/  ISETP.GE.AND P1, PT, R3, RZ, PT ;  /* 0x000000ff0300720c */ /* 0x001fc80003f26270 */
[----:B------:R-:W-:-:S13]  /*0840*/  ISETP.LT.OR P0, PT, R2, 0x1, !P1 ;  /* 0x000000010200780c */ /* 0x000fda0004f01670 */
[----:B------:R-:W-:Y:S05]  /*0850*/  @P0 BRA `(.L_x_28) ;  /* 0x0000001400040947 */ /* 0x000fea0003800000 */
[----:B------:R-:W0:Y:S01]  /*0860*/  LDC.64 R4, c[0x0][0x380] ;  /* 0x0000e000ff047b82 */ /* 0x000e220000000a00 */
[----:B------:R-:W-:Y:S01]  /*0870*/  FADD R8, R7, R6 ;  /* 0x0000000607087221 */ /* 0x000fe20000000000 */
[----:B------:R-:W-:-:S03]  /*0880*/  CS2R R10, SRZ ;  /* 0x00000000000a7805 */ /* 0x000fc6000001ff00 */
[----:B------:R-:W-:-:S07]  /*0890*/  FMUL R13, R8, 0.5 ;  /* 0x3f000000080d7820 */ /* 0x000fce0000400000 */
.L_x_29:
[----:B0-----:R-:W-:-:S06]  /*08a0*/  IMAD.WIDE.U32 R8, R11, 0x4, R4 ;  /* 0x000000040b087825 */ /* 0x001fcc00078e0004 */
[----:B------:R-:W2:Y:S01]  /*08b0*/  LDG.E R8, desc[UR10][R8.64] ;  /* 0x0000000a08087981 */ /* 0x000ea2000c1e1900 */
[----:B------:R-:W-:Y:S02]  /*08c0*/  VIADD R12, R10, 0x1 ;  /* 0x000000010a0c7836 */ /* 0x000fe40000000000 */
[----:B------:R-:W-:Y:S01]  /*08d0*/  VIADD R11, R11, 0x1 ;  /* 0x000000010b0b7836 */ /* 0x000fe20000000000 */
[----:B--2---:R-:W-:-:S13]  /*08e0*/  FSETP.GE.AND P0, PT, R8, R13, PT ;  /* 0x0000000d0800720b */ /* 0x004fda0003f06000 */
[----:B------:R-:W-:Y:S01]  /*08f0*/  @!P0 IMAD.MOV R12, RZ, RZ, R10 ;  /* 0x000000ffff0c8224 */ /* 0x000fe200078e020a */
[----:B------:R-:W-:-:S03]  /*0900*/  ISETP.GE.AND P0, PT, R11, R2, PT ;  /* 0x000000020b00720c */ /* 0x000fc60003f06270 */
[----:B------:R-:W-:Y:S01]  /*0910*/  IMAD.MOV.U32 R10, RZ, RZ, R12 ;  /* 0x000000ffff0a7224 */ /* 0x000fe200078e000c */
[----:B------:R-:W-:-:S13]  /*0920*/  ISETP.LE.AND P1, PT, R12, R3, PT ;  /* 0x000000030c00720c */ /* 0x000fda0003f23270 */
[----:B------:R-:W-:Y:S05]  /*0930*/  @!P0 BRA P1, `(.L_x_29) ;  /* 0xfffffffc00d88947 */ /* 0x000fea000083ffff */
[----:B------:R-:W-:Y:S02]  /*0940*/  ISETP.GT.AND P0, PT, R10, R3, PT ;  /* 0x000000030a00720c */ /* 0x000fe40003f04270 */
[----:B------:R-:W-:Y:S02]  /*0950*/  CS2R R8, SRZ ;  /* 0x0000000000087805 */ /* 0x000fe4000001ff00 */
[----:B------:R-:W-:Y:S02]  /*0960*/  FSEL R11, R13, R7, P0 ;  /* 0x000000070d0b7208 */ /* 0x000fe40000000000 */
[----:B------:R-:W-:-:S05]  /*0970*/  FSEL R12, R6, R13, P0 ;  /* 0x0000000d060c7208 */ /* 0x000fca0000000000 */
[----:B------:R-:W-:-:S04]  /*0980*/  FADD R6, R11, R12 ;  /* 0x0000000c0b067221 */ /* 0x000fc80000000000 */
[----:B------:R-:W-:-:S07]  /*0990*/  FMUL R13, R6, 0.5 ;  /* 0x3f000000060d7820 */ /* 0x000fce0000400000 */
.L_x_30:
[----:B------:R-:W-:-:S06]  /*09a0*/  IMAD.WIDE.U32 R6, R9, 0x4, R4 ;  /* 0x0000000409067825 */ /* 0x000fcc00078e0004 */
        /* <DEDUP_REMOVED lines=15> */
.L_x_31:
        /* <DEDUP_REMOVED lines=16> */
.L_x_32:
        /* <DEDUP_REMOVED lines=16> */
.L_x_33:
        /* <DEDUP_REMOVED lines=16> */
.L_x_34:
        /* <DEDUP_REMOVED lines=16> */
.L_x_35:
        /* <DEDUP_REMOVED lines=16> */
.L_x_36:
        /* <DEDUP_REMOVED lines=16> */
.L_x_37:
        /* <DEDUP_REMOVED lines=16> */
.L_x_38:
        /* <DEDUP_REMOVED lines=16> */
.L_x_39:
        /* <DEDUP_REMOVED lines=16> */
.L_x_40:
        /* <DEDUP_REMOVED lines=16> */
.L_x_41:
        /* <DEDUP_REMOVED lines=16> */
.L_x_42:
        /* <DEDUP_REMOVED lines=16> */
.L_x_43:
        /* <DEDUP_REMOVED lines=16> */
.L_x_44:
        /* <DEDUP_REMOVED lines=16> */
.L_x_45:
        /* <DEDUP_REMOVED lines=16> */
.L_x_46:
        /* <DEDUP_REMOVED lines=16> */
.L_x_47:
        /* <DEDUP_REMOVED lines=16> */
.L_x_48:
        /* <DEDUP_REMOVED lines=10> */
[----:B------:R-:W-:-:S04]  /*1c40*/  ISETP.GT.AND P0, PT, R8, R3, PT ;  /* 0x000000030800720c */ /* 0x000fc80003f04270 */
[----:B------:R-:W-:Y:S01]  /*1c50*/  FSEL R7, R12, R11, P0 ;  /* 0x0000000b0c077208 */ /* 0x000fe20000000000 */
[----:B------:R-:W-:Y:S08]  /*1c60*/  BRA `(.L_x_49) ;  /* 0x0000000400387947 */ /* 0x000ff00003800000 */
.L_x_28:
[----:B------:R-:W-:-:S04]  /*1c70*/  FADD R2, R7, R6 ;  /* 0x0000000607027221 */ /* 0x000fc80000000000 */
[----:B------:R-:W-:-:S05]  /*1c80*/  FMUL R3, R2, 0.5 ;  /* 0x3f00000002037820 */ /* 0x000fca0000400000 */
[----:B------:R-:W-:Y:S02]  /*1c90*/  FSEL R2, R3, R7, !P1 ;  /* 0x0000000703027208 */ /* 0x000fe40004800000 */
[----:B------:R-:W-:-:S05]  /*1ca0*/  FSEL R3, R6, R3, !P1 ;  /* 0x0000000306037208 */ /* 0x000fca0004800000 */
        /* <DEDUP_REMOVED lines=73> */
[----:B------:R-:W-:-:S07]  /*2140*/  @!P1 FMUL R7, R2, 0.5 ;  /* 0x3f00000002079820 */ /* 0x000fce0000400000 */
.L_x_49:
[----:B------:R-:W0:Y:S01]  /*2150*/  S2UR UR5, SR_CgaCtaId ;  /* 0x00000000000579c3 */ /* 0x000e220000008800 */
[----:B------:R-:W-:Y:S02]  /*2160*/  UMOV UR4, 0x400 ;  /* 0x0000040000047882 */ /* 0x000fe40000000000 */
[----:B0-----:R-:W-:-:S09]  /*2170*/  ULEA UR4, UR5, UR4, 0x18 ;  /* 0x0000000405047291 */ /* 0x001fd2000f8ec0ff */
[----:B------:R0:W-:Y:S03]  /*2180*/  STS [UR4], R7 ;  /* 0x00000007ff007988 */ /* 0x0001e60008000804 */
.L_x_22:
[----:B------:R-:W-:Y:S05]  /*2190*/  BSYNC.RECONVERGENT B0 ;  /* 0x0000000000007941 */ /* 0x000fea0003800200 */
.L_x_21:
        /* <DEDUP_REMOVED lines=11> */
.L_x_50:
[----:B--2---:R-:W-:-:S05]  /*2250*/  IMAD.WIDE R2, R0, 0x4, R4 ;  /* 0x0000000400027825 */ /* 0x004fca00078e0204 */
[----:B0-----:R-:W3:Y:S01]  /*2260*/  LDG.E R7, desc[UR10][R2.64] ;  /* 0x0000000a02077981 */ /* 0x001ee2000c1e1900 */
[----:B----4-:R-:W-:Y:S01]  /*2270*/  VIADD R0, R0, UR4 ;  /* 0x0000000400007c36 */ /* 0x010fe20008000000 */
[----:B---3--:R-:W-:-:S13]  /*2280*/  FSETP.GEU.AND P0, PT, R7, R6, PT ;  /* 0x000000060700720b */ /* 0x008fda0003f0e000 */
[----:B------:R-:W-:-:S05]  /*2290*/  @!P0 IMAD.MOV.U32 R7, RZ, RZ, -0x800001 ;  /* 0xff7fffffff078424 */ /* 0x000fca00078e00ff */
[----:B------:R0:W-:Y:S01]  /*22a0*/  @!P0 STG.E desc[UR10][R2.64], R7 ;  /* 0x0000000702008986 */ /* 0x0001e2000c10190a */
[----:B-1----:R-:W-:-:S13]  /*22b0*/  ISETP.GE.AND P0, PT, R0, UR5, PT ;  /* 0x0000000500007c0c */ /* 0x002fda000bf06270 */
[----:B0-----:R-:W-:Y:S05]  /*22c0*/  @!P0 BRA `(.L_x_50) ;  /* 0xfffffffc00e08947 */ /* 0x001fea000383ffff */
[----:B------:R-:W-:Y:S05]  /*22d0*/  EXIT ;  /* 0x000000000000794d */ /* 0x000fea0003800000 */
.L_x_51:
        /* <DEDUP_REMOVED lines=10> */
.L_x_123:


//--------------------- .text._Z14softmax_kernelPfi --------------------------
	.section	.text._Z14softmax_kernelPfi,"ax",@progbits
	.align	128
        .global         _Z14softmax_kernelPfi
        .type           _Z14softmax_kernelPfi,@function
        .size           _Z14softmax_kernelPfi,(.L_x_118 - _Z14softmax_kernelPfi)
        .other          _Z14softmax_kernelPfi,@"STO_CUDA_ENTRY STV_DEFAULT"
_Z14softmax_kernelPfi:
.text._Z14softmax_kernelPfi:
[----:B------:R-:W-:Y:S01]  /*0000*/  LDC R1, c[0x0][0x37c] ;  /* 0x0000df00ff017b82 */ /* 0x000fe20000000800 */
[----:B------:R-:W0:Y:S01]  /*0010*/  S2R R2, SR_TID.X ;  /* 0x0000000000027919 */ /* 0x000e220000002100 */
[----:B------:R-:W0:Y:S01]  /*0020*/  LDCU UR6, c[0x0][0x388] ;  /* 0x00007100ff0677ac */ /* 0x000e220008000800 */
[----:B------:R-:W-:Y:S01]  /*0030*/  MOV R0, 0x400 ;  /* 0x0000040000007802 */ /* 0x000fe20000000f00 */
[----:B------:R-:W-:Y:S01]  /*0040*/  BSSY.RECONVERGENT B0, `(.L_x_52) ;  /* 0x0000019000007945 */ /* 0x000fe20003800200 */
[----:B------:R-:W1:Y:S01]  /*0050*/  S2R R3, SR_CgaCtaId ;  /* 0x0000000000037919 */ /* 0x000e620000008800 */
[----:B------:R-:W2:Y:S01]  /*0060*/  LDCU.64 UR4, c[0x0][0x358] ;  /* 0x00006b00ff0477ac */ /* 0x000ea20008000a00 */
[----:B------:R-:W-:Y:S02]  /*0070*/  IMAD.MOV.U32 R8, RZ, RZ, -0x800001 ;  /* 0xff7fffffff087424 */ /* 0x000fe400078e00ff */
[----:B------:R-:W-:Y:S01]  /*0080*/  VIADD R4, R0, 0x8 ;  /* 0x0000000800047836 */ /* 0x000fe20000000000 */
[----:B0-----:R-:W-:-:S02]  /*0090*/  ISETP.GE.AND P0, PT, R2, UR6, PT ;  /* 0x0000000602007c0c */ /* 0x001fc4000bf06270 */
[C---:B------:R-:W-:Y:S02]  /*00a0*/  ISETP.GT.U32.AND P6, PT, R2.reuse, 0x7f, PT ;  /* 0x0000007f0200780c */ /* 0x040fe40003fc4070 */
[C---:B------:R-:W-:Y:S02]  /*00b0*/  ISETP.GT.U32.AND P5, PT, R2.reuse, 0x3f, PT ;  /* 0x0000003f0200780c */ /* 0x040fe40003fa4070 */
[C---:B------:R-:W-:Y:S02]  /*00c0*/  ISETP.GT.U32.AND P4, PT, R2.reuse, 0x1f, PT ;  /* 0x0000001f0200780c */ /* 0x040fe40003f84070 */
[C---:B------:R-:W-:Y:S02]  /*00d0*/  ISETP.GT.U32.AND P3, PT, R2.reuse, 0xf, PT ;  /* 0x0000000f0200780c */ /* 0x040fe40003f64070 */
[C---:B------:R-:W-:Y:S02]  /*00e0*/  ISETP.GT.U32.AND P2, PT, R2.reuse, 0x7, PT ;  /* 0x000000070200780c */ /* 0x040fe40003f44070 */
[----:B------:R-:W-:-:S02]  /*00f0*/  ISETP.GT.U32.AND P1, PT, R2, 0x3, PT ;  /* 0x000000030200780c */ /* 0x000fc40003f24070 */
[----:B-1----:R-:W-:Y:S01]  /*0100*/  LEA R11, R3, R4, 0x18 ;  /* 0x00000004030b7211 */ /* 0x002fe200078ec0ff */
[----:B--2---:R-:W-:Y:S10]  /*0110*/  @P0 BRA `(.L_x_53) ;  /* 0x00000000002c0947 */ /* 0x004ff40003800000 */
[----:B------:R-:W0:Y:S01]  /*0120*/  LDC R10, c[0x0][0x360] ;  /* 0x0000d800ff0a7b82 */ /* 0x000e220000000800 */
[----:B------:R-:W-:Y:S02]  /*0130*/  IMAD.MOV.U32 R8, RZ, RZ, -0x800001 ;  /* 0xff7fffffff087424 */ /* 0x000fe400078e00ff */
[----:B------:R-:W-:-:S05]  /*0140*/  IMAD.MOV.U32 R9, RZ, RZ, R2 ;  /* 0x000000ffff097224 */ /* 0x000fca00078e0002 */
[----:B------:R-:W1:Y:S02]  /*0150*/  LDC.64 R6, c[0x0][0x380] ;  /* 0x0000e000ff067b82 */ /* 0x000e640000000a00 */
.L_x_54:
[----:B-1----:R-:W-:-:S06]  /*0160*/  IMAD.WIDE R4, R9, 0x4, R6 ;  /* 0x0000000409047825 */ /* 0x002fcc00078e0206 */
[----:B------:R-:W2:Y:S01]  /*0170*/  LDG.E R5, desc[UR4][R4.64] ;  /* 0x0000000404057981 */ /* 0x000ea2000c1e1900 */
[----:B0-----:R-:W-:Y:S01]  /*0180*/  IMAD.IADD R9, R10, 0x1, R9 ;  /* 0x000000010a097824 */ /* 0x001fe200078e0209 */
[----:B--2---:R-:W-:-:S04]  /*0190*/  FSETP.GT.AND P0, PT, R5, R8, PT ;  /* 0x000000080500720b */ /* 0x004fc80003f04000 */
[----:B------:R-:W-:Y:S02]  /*01a0*/  FSEL R8, R5, R8, P0 ;  /* 0x0000000805087208 */ /* 0x000fe40000000000 */
[----:B------:R-:W-:-:S13]  /*01b0*/  ISETP.GE.AND P0, PT, R9, UR6, PT ;  /* 0x0000000609007c0c */ /* 0x000fda000bf06270 */
[----:B------:R-:W-:Y:S05]  /*01c0*/  @!P0 BRA `(.L_x_54) ;  /* 0xfffffffc00e48947 */ /* 0x000fea000383ffff */
.L_x_53:
[----:B------:R-:W-:Y:S05]  /*01d0*/  BSYNC.RECONVERGENT B0 ;  /* 0x0000000000007941 */ /* 0x000fea0003800200 */
.L_x_52:
[C---:B------:R-:W-:Y:S01]  /*01e0*/  IMAD R11, R2.reuse, 0x4, R11 ;  /* 0x00000004020b7824 */ /* 0x040fe200078e020b */
[----:B------:R-:W-:Y:S01]  /*01f0*/  BSSY.RECONVERGENT B0, `(.L_x_55) ;  /* 0x0000009000007945 */ /* 0x000fe20003800200 */
[----:B------:R-:W-:-:S03]  /*0200*/  ISETP.NE.AND P0, PT, R2, RZ, PT ;  /* 0x000000ff0200720c */ /* 0x000fc60003f05270 */
[----:B------:R0:W-:Y:S01]  /*0210*/  STS [R11], R8 ;  /* 0x000000080b007388 */ /* 0x0001e20000000800 */
[----:B------:R-:W-:Y:S06]  /*0220*/  BAR.SYNC.DEFER_BLOCKING 0x0 ;  /* 0x0000000000007b1d */ /* 0x000fec0000010000 */
[----:B------:R-:W-:Y:S05]  /*0230*/  @P6 BRA `(.L_x_56) ;  /* 0x0000000000106947 */ /* 0x000fea0003800000 */
[----:B------:R-:W-:Y:S04]  /*0240*/  LDS R5, [R11+0x200] ;  /* 0x000200000b057984 */ /* 0x000fe80000000800 */
[----:B------:R-:W1:Y:S02]  /*0250*/  LDS R4, [R11] ;  /* 0x000000000b047984 */ /* 0x000e640000000800 */
[----:B-1----:R-:W-:-:S13]  /*0260*/  FSETP.GT.AND P6, PT, R5, R4, PT ;  /* 0x000000040500720b */ /* 0x002fda0003fc4000 */
[----:B------:R1:W-:Y:S02]  /*0270*/  @P6 STS [R11], R5 ;  /* 0x000000050b006388 */ /* 0x0003e40000000800 */
.L_x_56:
[----:B------:R-:W-:Y:S05]  /*0280*/  BSYNC.RECONVERGENT B0 ;  /* 0x0000000000007941 */ /* 0x000fea0003800200 */
.L_x_55:
[----:B------:R-:W-:Y:S01]  /*0290*/  BAR.SYNC.DEFER_BLOCKING 0x0 ;  /* 0x0000000000007b1d */ /* 0x000fe20000010000 */
[----:B------:R-:W-:Y:S02]  /*02a0*/  ISETP.GT.U32.AND P6, PT, R2, 0x1, PT ;  /* 0x000000010200780c */ /* 0x000fe40003fc4070 */
[----:B------:R-:W-:-:S03]  /*02b0*/  @!P0 LEA R7, R3, R0, 0x18 ;  /* 0x0000000003078211 */ /* 0x000fc600078ec0ff */
[----:B------:R-:W-:Y:S04]  /*02c0*/  BSSY.RECONVERGENT B0, `(.L_x_57) ;  /* 0x0000006000007945 */ /* 0x000fe80003800200 */
[----:B------:R-:W-:Y:S05]  /*02d0*/  @P5 BRA `(.L_x_58) ;  /* 0x0000000000105947 */ /* 0x000fea0003800000 */
[----:B-1----:R-:W-:Y:S04]  /*02e0*/  LDS R5, [R11+0x100] ;  /* 0x000100000b057984 */ /* 0x002fe80000000800 */
[----:B------:R-:W1:Y:S02]  /*02f0*/  LDS R4, [R11] ;  /* 0x000000000b047984 */ /* 0x000e640000000800 */
[----:B-1----:R-:W-:-:S13]  /*0300*/  FSETP.GT.AND P5, PT, R5, R4, PT ;  /* 0x000000040500720b */ /* 0x002fda0003fa4000 */
[----:B------:R2:W-:Y:S02]  /*0310*/  @P5 STS [R11], R5 ;  /* 0x000000050b005388 */ /* 0x0005e40000000800 */
.L_x_58:
[----:B------:R-:W-:Y:S05]  /*0320*/  BSYNC.RECONVERGENT B0 ;  /* 0x0000000000007941 */ /* 0x000fea0003800200 */
.L_x_57:
[----:B------:R-:W-:Y:S06]  /*0330*/  BAR.SYNC.DEFER_BLOCKING 0x0 ;  /* 0x0000000000007b1d */ /* 0x000fec0000010000 */
[----:B------:R-:W-:Y:S04]  /*0340*/  BSSY.RECONVERGENT B0, `(.L_x_59) ;  /* 0x0000006000007945 */ /* 0x000fe80003800200 */
[----:B------:R-:W-:Y:S05]  /*0350*/  @P4 BRA `(.L_x_60) ;  /* 0x0000000000104947 */ /* 0x000fea0003800000 */
[----:B-12---:R-:W-:Y:S04]  /*0360*/  LDS R5, [R11+0x80] ;  /* 0x000080000b057984 */ /* 0x006fe80000000800 */
[----:B------:R-:W1:Y:S02]  /*0370*/  LDS R4, [R11] ;  /* 0x000000000b047984 */ /* 0x000e640000000800 */
[----:B-1----:R-:W-:-:S13]  /*0380*/  FSETP.GT.AND P4, PT, R5, R4, PT ;  /* 0x000000040500720b */ /* 0x002fda0003f84000 */
[----:B------:R3:W-:Y:S02]  /*0390*/  @P4 STS [R11], R5 ;  /* 0x000000050b004388 */ /* 0x0007e40000000800 */
.L_x_60:
[----:B------:R-:W-:Y:S05]  /*03a0*/  BSYNC.RECONVERGENT B0 ;  /* 0x0000000000007941 */ /* 0x000fea0003800200 */
.L_x_59:
[----:B------:R-:W-:Y:S06]  /*03b0*/  BAR.SYNC.DEFER_BLOCKING 0x0 ;  /* 0x0000000000007b1d */ /* 0x000fec0000010000 */
[----:B------:R-:W-:Y:S04]  /*03c0*/  BSSY.RECONVERGENT B0, `(.L_x_61) ;  /* 0x0000006000007945 */ /* 0x000fe80003800200 */
[----:B------:R-:W-:Y:S05]  /*03d0*/  @P3 BRA `(.L_x_62) ;  /* 0x0000000000103947 */ /* 0x000fea0003800000 */
[----:B-123--:R-:W-:Y:S04]  /*03e0*/  LDS R5, [R11+0x40] ;  /* 0x000040000b057984 */ /* 0x00efe80000000800 */
[----:B------:R-:W1:Y:S02]  /*03f0*/  LDS R4, [R11] ;  /* 0x000000000b047984 */ /* 0x000e640000000800 */
[----:B-1----:R-:W-:-:S13]  /*0400*/  FSETP.GT.AND P3, PT, R5, R4, PT ;  /* 0x000000040500720b */ /* 0x002fda0003f64000 */
[----:B------:R4:W-:Y:S02]  /*0410*/  @P3 STS [R11], R5 ;  /* 0x000000050b003388 */ /* 0x0009e40000000800 */
.L_x_62:
[----:B------:R-:W-:Y:S05]  /*0420*/  BSYNC.RECONVERGENT B0 ;  /* 0x0000000000007941 */ /* 0x000fea0003800200 */
.L_x_61:
[----:B------:R-:W-:Y:S06]  /*0430*/  BAR.SYNC.DEFER_BLOCKING 0x0 ;  /* 0x0000000000007b1d */ /* 0x000fec0000010000 */
[----:B------:R-:W-:Y:S04]  /*0440*/  BSSY.RECONVERGENT B0, `(.L_x_63) ;  /* 0x0000006000007945 */ /* 0x000fe80003800200 */
[----:B------:R-:W-:Y:S05]  /*0450*/  @P2 BRA `(.L_x_64) ;  /* 0x0000000000102947 */ /* 0x000fea0003800000 */
[----:B-1234-:R-:W-:Y:S04]  /*0460*/  LDS R5, [R11+0x20] ;  /* 0x000020000b057984 */ /* 0x01efe80000000800 */
[----:B------:R-:W1:Y:S02]  /*0470*/  LDS R4, [R11] ;  /* 0x000000000b047984 */ /* 0x000e640000000800 */
[----:B-1----:R-:W-:-:S13]  /*0480*/  FSETP.GT.AND P2, PT, R5, R4, PT ;  /* 0x000000040500720b */ /* 0x002fda0003f44000 */
[----:B------:R1:W-:Y:S02]  /*0490*/  @P2 STS [R11], R5 ;  /* 0x000000050b002388 */ /* 0x0003e40000000800 */
.L_x_64:
[----:B------:R-:W-:Y:S05]  /*04a0*/  BSYNC.RECONVERGENT B0 ;  /* 0x0000000000007941 */ /* 0x000fea0003800200 */
.L_x_63:
[----:B------:R-:W-:Y:S06]  /*04b0*/  BAR.SYNC.DEFER_BLOCKING 0x0 ;  /* 0x0000000000007b1d */ /* 0x000fec0000010000 */
[----:B------:R-:W-:Y:S04]  /*04c0*/  BSSY.RECONVERGENT B0, `(.L_x_65) ;  /* 0x0000006000007945 */ /* 0x000fe80003800200 */
[----:B------:R-:W-:Y:S05]  /*04d0*/  @P1 BRA `(.L_x_66) ;  /* 0x0000000000101947 */ /* 0x000fea0003800000 */
[----:B-1234-:R-:W-:Y:S04]  /*04e0*/  LDS R5, [R11+0x10] ;  /* 0x000010000b057984 */ /* 0x01efe80000000800 */
[----:B------:R-:W1:Y:S02]  /*04f0*/  LDS R4, [R11] ;  /* 0x000000000b047984 */ /* 0x000e640000000800 */
[----:B-1----:R-:W-:-:S13]  /*0500*/  FSETP.GT.AND P1, PT, R5, R4, PT ;  /* 0x000000040500720b */ /* 0x002fda0003f24000 */
[----:B------:R1:W-:Y:S02]  /*0510*/  @P1 STS [R11], R5 ;  /* 0x000000050b001388 */ /* 0x0003e40000000800 */
.L_x_66:
[----:B------:R-:W-:Y:S05]  /*0520*/  BSYNC.RECONVERGENT B0 ;  /* 0x0000000000007941 */ /* 0x000fea0003800200 */
.L_x_65:
[----:B------:R-:W-:Y:S06]  /*0530*/  BAR.SYNC.DEFER_BLOCKING 0x0 ;  /* 0x0000000000007b1d */ /* 0x000fec0000010000 */
[----:B------:R-:W-:Y:S04]  /*0540*/  BSSY.RECONVERGENT B0, `(.L_x_67) ;  /* 0x0000006000007945 */ /* 0x000fe80003800200 */
[----:B------:R-:W-:Y:S05]  /*0550*/  @P6 BRA `(.L_x_68) ;  /* 0x0000000000106947 */ /* 0x000fea0003800000 */
[----:B-1234-:R-:W-:Y:S04]  /*0560*/  LDS R5, [R11+0x8] ;  /* 0x000008000b057984 */ /* 0x01efe80000000800 */
[----:B------:R-:W1:Y:S02]  /*0570*/  LDS R4, [R11] ;  /* 0x000000000b047984 */ /* 0x000e640000000800 */
[----:B-1----:R-:W-:-:S13]  /*0580*/  FSETP.GT.AND P1, PT, R5, R4, PT ;  /* 0x000000040500720b */ /* 0x002fda0003f24000 */
[----:B------:R1:W-:Y:S02]  /*0590*/  @P1 STS [R11], R5 ;  /* 0x000000050b001388 */ /* 0x0003e40000000800 */
.L_x_68:
[----:B------:R-:W-:Y:S05]  /*05a0*/  BSYNC.RECONVERGENT B0 ;  /* 0x0000000000007941 */ /* 0x000fea0003800200 */
.L_x_67:
[----:B------:R-:W-:Y:S06]  /*05b0*/  BAR.SYNC.DEFER_BLOCKING 0x0 ;  /* 0x0000000000007b1d */ /* 0x000fec0000010000 */
[----:B------:R-:W-:Y:S04]  /*05c0*/  BSSY.RECONVERGENT B0, `(.L_x_69) ;  /* 0x0000007000007945 */ /* 0x000fe80003800200 */
[----:B------:R-:W-:Y:S05]  /*05d0*/  @P0 BRA `(.L_x_70) ;  /* 0x0000000000140947 */ /* 0x000fea0003800000 */
[----:B------:R-:W-:Y:S01]  /*05e0*/  LEA R4, R3, R0, 0x18 ;  /* 0x0000000003047211 */ /* 0x000fe200078ec0ff */
[----:B-1234-:R-:W-:Y:S05]  /*05f0*/  LDS R5, [R11] ;  /* 0x000000000b057984 */ /* 0x01efea0000000800 */
[----:B------:R-:W1:Y:S02]  /*0600*/  LDS R4, [R4+0xc] ;  /* 0x00000c0004047984 */ /* 0x000e640000000800 */
[----:B-1----:R-:W-:-:S13]  /*0610*/  FSETP.GT.AND P1, PT, R4, R5, PT ;  /* 0x000000050400720b */ /* 0x002fda0003f24000 */
[----:B------:R1:W-:Y:S02]  /*0620*/  @P1 STS [R11], R4 ;  /* 0x000000040b001388 */ /* 0x0003e40000000800 */
.L_x_70:
[----:B------:R-:W-:Y:S05]  /*0630*/  BSYNC.RECONVERGENT B0 ;  /* 0x0000000000007941 */ /* 0x000fea0003800200 */
.L_x_69:
[----:B------:R-:W-:Y:S01]  /*0640*/  BAR.SYNC.DEFER_BLOCKING 0x0 ;  /* 0x0000000000007b1d */ /* 0x000fe20000010000 */
[----:B------:R-:W-:Y:S01]  /*0650*/  ISETP.GE.AND P1, PT, R2, UR6, PT ;  /* 0x0000000602007c0c */ /* 0x000fe2000bf26270 */
[----:B------:R-:W-:Y:S01]  /*0660*/  VIADD R6, R0, 0x408 ;  /* 0x0000040800067836 */ /* 0x000fe20000000000 */
[----:B------:R-:W-:Y:S01]  /*0670*/  ISETP.GT.U32.AND P2, PT, R2, 0x7f, PT ;  /* 0x0000007f0200780c */ /* 0x000fe20003f44070 */
[----:B------:R-:W-:Y:S02]  /*0680*/  IMAD.MOV.U32 R9, RZ, RZ, RZ ;  /* 0x000000ffff097224 */ /* 0x000fe400078e00ff */
[----:B------:R-:W-:Y:S01]  /*0690*/  BSSY.RECONVERGENT B0, `(.L_x_71) ;  /* 0x000001f000007945 */ /* 0x000fe20003800200 */
[----:B-1234-:R-:W-:-:S05]  /*06a0*/  LEA R5, R3, R6, 0x18 ;  /* 0x0000000603057211 */ /* 0x01efca00078ec0ff */
[----:B0-----:R-:W-:Y:S01]  /*06b0*/  IMAD R8, R2, 0x4, R5 ;  /* 0x0000000402087824 */ /* 0x001fe200078e0205 */
[----:B------:R-:W0:Y:S04]  /*06c0*/  @!P0 LDS R4, [R7+0x8] ;  /* 0x0000080007048984 */ /* 0x000e280000000800 */
[----:B0-----:R0:W-:Y:S01]  /*06d0*/  @!P0 STS [R7], R4 ;  /* 0x0000000407008388 */ /* 0x0011e20000000800 */
[----:B------:R-:W-:Y:S06]  /*06e0*/  BAR.SYNC.DEFER_BLOCKING 0x0 ;  /* 0x0000000000007b1d */ /* 0x000fec0000010000 */
[----:B------:R-:W-:Y:S05]  /*06f0*/  @P1 BRA `(.L_x_72) ;  /* 0x0000000000601947 */ /* 0x000fea0003800000 */
[----:B------:R-:W-:Y:S01]  /*0700*/  LEA R10, R3, R0, 0x18 ;  /* 0x00000000030a7211 */ /* 0x000fe200078ec0ff */
[----:B------:R-:W1:Y:S01]  /*0710*/  LDC R16, c[0x0][0x360] ;  /* 0x0000d800ff107b82 */ /* 0x000e620000000800 */
[----:B------:R-:W-:Y:S02]  /*0720*/  IMAD.MOV.U32 R9, RZ, RZ, RZ ;  /* 0x000000ffff097224 */ /* 0x000fe400078e00ff */
[----:B------:R-:W-:Y:S02]  /*0730*/  IMAD.MOV.U32 R11, RZ, RZ, R2 ;  /* 0x000000ffff0b7224 */ /* 0x000fe400078e0002 */
[----:B------:R-:W2:Y:S03]  /*0740*/  LDS R10, [R10] ;  /* 0x000000000a0a7984 */ /* 0x000ea60000000800 */
[----:B0-----:R-:W0:Y:S02]  /*0750*/  LDC.64 R4, c[0x0][0x380] ;  /* 0x0000e000ff047b82 */ /* 0x001e240000000a00 */
.L_x_73:
[----:B0--3--:R-:W-:-:S05]  /*0760*/  IMAD.WIDE R6, R11, 0x4, R4 ;  /* 0x000000040b067825 */ /* 0x009fca00078e0204 */
[----:B------:R-:W2:Y:S01]  /*0770*/  LDG.E R13, desc[UR4][R6.64] ;  /* 0x00000004060d7981 */ /* 0x000ea2000c1e1900 */
[----:B------:R-:W-:Y:S02]  /*0780*/  IMAD.MOV.U32 R12, RZ, RZ, 0x3bbb989d ;  /* 0x3bbb989dff0c7424 */ /* 0x000fe400078e00ff */
[----:B------:R-:W-:Y:S02]  /*0790*/  IMAD.MOV.U32 R15, RZ, RZ, 0x437c0000 ;  /* 0x437c0000ff0f7424 */ /* 0x000fe400078e00ff */
[----:B-1----:R-:W-:-:S05]  /*07a0*/  IMAD.IADD R11, R16, 0x1, R11 ;  /* 0x00000001100b7824 */ /* 0x002fca00078e020b */
[----:B------:R-:W-:Y:S01]  /*07b0*/  ISETP.GE.AND P0, PT, R11, UR6, PT ;  /* 0x000000060b007c0c */ /* 0x000fe2000bf06270 */
[----:B--2---:R-:W-:-:S04]  /*07c0*/  FADD R13, -R10, R13 ;  /* 0x0000000d0a0d7221 */ /* 0x004fc80000000100 */
[----:B------:R-:W-:-:S04]  /*07d0*/  FFMA.SAT R12, R13, R12, 0.5 ;  /* 0x3f0000000d0c7423 */ /* 0x000fc8000000200c */
[----:B------:R-:W-:-:S04]  /*07e0*/  FFMA.RM R12, R12, R15, 12582913 ;  /* 0x4b4000010c0c7423 */ /* 0x000fc8000000400f */
[C---:B------:R-:W-:Y:S01]  /*07f0*/  FADD R14, R12.reuse, -12583039 ;  /* 0xcb40007f0c0e7421 */ /* 0x040fe20000000000 */
[----:B------:R-:W-:-:S03]  /*0800*/  IMAD.SHL.U32 R12, R12, 0x800000, RZ ;  /* 0x008000000c0c7824 */ /* 0x000fc600078e00ff */
[----:B------:R-:W-:-:S04]  /*0810*/  FFMA R14, R13, 1.4426950216293334961, -R14 ;  /* 0x3fb8aa3b0d0e7823 */ /* 0x000fc8000000080e */
[----:B------:R-:W-:-:S04]  /*0820*/  FFMA R14, R13, 1.925963033500011079e-08, R14 ;  /* 0x32a570600d0e7823 */ /* 0x000fc8000000000e */
[----:B------:R-:W0:Y:S02]  /*0830*/  MUFU.EX2 R13, R14 ;  /* 0x0000000e000d7308 */ /* 0x000e240000000800 */
[----:B0-----:R-:W-:-:S04]  /*0840*/  FMUL R12, R12, R13 ;  /* 0x0000000d0c0c7220 */ /* 0x001fc80000400000 */
[----:B------:R-:W-:Y:S01]  /*0850*/  FADD R9, R12, R9 ;  /* 0x000000090c097221 */ /* 0x000fe20000000000 */
[----:B------:R3:W-:Y:S01]  /*0860*/  STG.E desc[UR4][R6.64], R12 ;  /* 0x0000000c06007986 */ /* 0x0007e2000c101904 */
[----:B------:R-:W-:Y:S05]  /*0870*/  @!P0 BRA `(.L_x_73) ;  /* 0xfffffffc00b88947 */ /* 0x000fea000383ffff */
.L_x_72:
[----:B------:R-:W-:Y:S05]  /*0880*/  BSYNC.RECONVERGENT B0 ;  /* 0x0000000000007941 */ /* 0x000fea0003800200 */
.L_x_71:
[----:B------:R-:W-:Y:S01]  /*0890*/  STS [R8], R9 ;  /* 0x0000000908007388 */ /* 0x000fe20000000800 */
[----:B------:R-:W-:Y:S01]  /*08a0*/  BAR.SYNC.DEFER_BLOCKING 0x0 ;  /* 0x0000000000007b1d */ /* 0x000fe20000010000 */
[C---:B------:R-:W-:Y:S02]  /*08b0*/  ISETP.GT.U32.AND P0, PT, R2.reuse, 0x3f, PT ;  /* 0x0000003f0200780c */ /* 0x040fe40003f04070 */
[----:B------:R-:W-:-:S03]  /*08c0*/  ISETP.GT.U32.AND P1, PT, R2, 0x1f, PT ;  /* 0x0000001f0200780c */ /* 0x000fc60003f24070 */
[----:B0-----:R-:W-:Y:S04]  /*08d0*/  @!P2 LDS R4, [R8+0x200] ;  /* 0x000200000804a984 */ /* 0x001fe80000000800 */
[----:B------:R-:W0:Y:S02]  /*08e0*/  @!P2 LDS R5, [R8] ;  /* 0x000000000805a984 */ /* 0x000e240000000800 */
[----:B0-----:R-:W-:-:S05]  /*08f0*/  @!P2 FADD R5, R4, R5 ;  /* 0x000000050405a221 */ /* 0x001fca0000000000 */
[----:B------:R-:W-:Y:S01]  /*0900*/  @!P2 STS [R8], R5 ;  /* 0x000000050800a388 */ /* 0x000fe20000000800 */
[----:B------:R-:W-:Y:S06]  /*0910*/  BAR.SYNC.DEFER_BLOCKING 0x0 ;  /* 0x0000000000007b1d */ /* 0x000fec0000010000 */
[----:B------:R-:W-:Y:S04]  /*0920*/  @!P0 LDS R4, [R8+0x100] ;  /* 0x0001000008048984 */ /* 0x000fe80000000800 */
[----:B---3--:R-:W0:Y:S02]  /*0930*/  @!P0 LDS R7, [R8] ;  /* 0x0000000008078984 */ /* 0x008e240000000800 */
[----:B0-----:R-:W-:-:S05]  /*0940*/  @!P0 FADD R7, R4, R7 ;  /* 0x0000000704078221 */ /* 0x001fca0000000000 */
[----:B------:R-:W-:Y:S01]  /*0950*/  @!P0 STS [R8], R7 ;  /* 0x0000000708008388 */ /* 0x000fe20000000800 */
[----:B------:R-:W-:Y:S01]  /*0960*/  BAR.SYNC.DEFER_BLOCKING 0x0 ;  /* 0x0000000000007b1d */ /* 0x000fe20000010000 */
[----:B------:R-:W-:-:S05]  /*0970*/  ISETP.GT.U32.AND P0, PT, R2, 0xf, PT ;  /* 0x0000000f0200780c */ /* 0x000fca0003f04070 */
[----:B------:R-:W-:Y:S04]  /*0980*/  @!P1 LDS R4, [R8+0x80] ;  /* 0x0000800008049984 */ /* 0x000fe80000000800 */
[----:B------:R-:W0:Y:S02]  /*0990*/  @!P1 LDS R9, [R8] ;  /* 0x0000000008099984 */ /* 0x000e240000000800 */
        /* <DEDUP_REMOVED lines=19> */
[----:B------:R0:W-:Y:S01]  /*0ad0*/  @!P0 STS [R8], R9 ;  /* 0x0000000908008388 */ /* 0x0001e20000000800 */
[----:B------:R-:W-:Y:S01]  /*0ae0*/  BAR.SYNC.DEFER_BLOCKING 0x0 ;  /* 0x0000000000007b1d */ /* 0x000fe20000010000 */
[----:B------:R-:W-:-:S13]  /*0af0*/  ISETP.NE.AND P0, PT, R2, RZ, PT ;  /* 0x000000ff0200720c */ /* 0x000fda0003f05270 */
[CC--:B------:R-:W-:Y:S02]  /*0b00*/  @!P0 LEA R6, R3.reuse, R0.reuse, 0x18 ;  /* 0x0000000003068211 */ /* 0x0c0fe400078ec0ff */
[----:B0-----:R-:W-:Y:S01]  /*0b10*/  @!P0 LEA R9, R3, R0, 0x18 ;  /* 0x0000000003098211 */ /* 0x001fe200078ec0ff */
[----:B------:R-:W-:Y:S04]  /*0b20*/  @!P1 LDS R4, [R8+0x8] ;  /* 0x0000080008049984 */ /* 0x000fe80000000800 */
[----:B------:R-:W0:Y:S02]  /*0b30*/  @!P1 LDS R5, [R8] ;  /* 0x0000000008059984 */ /* 0x000e240000000800 */
[----:B0-----:R-:W-:-:S05]  /*0b40*/  @!P1 FADD R5, R4, R5 ;  /* 0x0000000504059221 */ /* 0x001fca0000000000 */
[----:B------:R-:W-:Y:S01]  /*0b50*/  @!P1 STS [R8], R5 ;  /* 0x0000000508009388 */ /* 0x000fe20000000800 */
[----:B------:R-:W-:Y:S01]  /*0b60*/  BAR.SYNC.DEFER_BLOCKING 0x0 ;  /* 0x0000000000007b1d */ /* 0x000fe20000010000 */
[----:B------:R-:W-:-:S05]  /*0b70*/  ISETP.GE.AND P1, PT, R2, UR6, PT ;  /* 0x0000000602007c0c */ /* 0x000fca000bf26270 */
[----:B------:R-:W-:Y:S04]  /*0b80*/  @!P0 LDS R4, [R6+0x40c] ;  /* 0x00040c0006048984 */ /* 0x000fe80000000800 */
[----:B------:R-:W0:Y:S02]  /*0b90*/  @!P0 LDS R7, [R8] ;  /* 0x0000000008078984 */ /* 0x000e240000000800 */
[----:B0-----:R-:W-:-:S05]  /*0ba0*/  @!P0 FADD R7, R4, R7 ;  /* 0x0000000704078221 */ /* 0x001fca0000000000 */
[----:B------:R-:W-:Y:S01]  /*0bb0*/  @!P0 STS [R8], R7 ;  /* 0x0000000708008388 */ /* 0x000fe20000000800 */
[----:B------:R-:W-:Y:S06]  /*0bc0*/  BAR.SYNC.DEFER_BLOCKING 0x0 ;  /* 0x0000000000007b1d */ /* 0x000fec0000010000 */
[----:B------:R-:W0:Y:S04]  /*0bd0*/  @!P0 LDS R4, [R9+0x408] ;  /* 0x0004080009048984 */ /* 0x000e280000000800 */
[----:B0-----:R0:W-:Y:S01]  /*0be0*/  @!P0 STS [R9+0x4], R4 ;  /* 0x0000040409008388 */ /* 0x0011e20000000800 */
[----:B------:R-:W-:Y:S06]  /*0bf0*/  BAR.SYNC.DEFER_BLOCKING 0x0 ;  /* 0x0000000000007b1d */ /* 0x000fec0000010000 */
[----:B------:R-:W-:Y:S05]  /*0c00*/  @P1 EXIT ;  /* 0x000000000000194d */ /* 0x000fea0003800000 */
[----:B------:R-:W-:Y:S01]  /*0c10*/  LEA R6, R3, R0, 0x18 ;  /* 0x0000000003067211 */ /* 0x000fe200078ec0ff */
[----:B0-----:R-:W0:Y:S01]  /*0c20*/  LDC.64 R4, c[0x0][0x380] ;  /* 0x0000e000ff047b82 */ /* 0x001e220000000a00 */
[----:B------:R-:W1:Y:S03]  /*0c30*/  LDCU UR6, c[0x0][0x360] ;  /* 0x00006c00ff0677ac */ /* 0x000e660008000800 */
[----:B------:R-:W2:Y:S01]  /*0c40*/  LDS R0, [R6+0x4] ;  /* 0x0000040006007984 */ /* 0x000ea20000000800 */
[----:B------:R-:W3:Y:S01]  /*0c50*/  LDCU UR7, c[0x0][0x388] ;  /* 0x00007100ff0777ac */ /* 0x000ee20008000800 */
[----:B--2---:R-:W-:-:S04]  /*0c60*/  FADD R0, R0, 1.00000001335143196e-10 ;  /* 0x2edbe6ff00007421 */ /* 0x004fc80000000000 */
[----:B------:R-:W-:-:S05]  /*0c70*/  VIADD R3, R0, 0x1800000 ;  /* 0x0180000000037836 */ /* 0x000fca0000000000 */
[----:B------:R-:W-:-:S04]  /*0c80*/  LOP3.LUT R3, R3, 0x7f800000, RZ, 0xc0, !PT ;  /* 0x7f80000003037812 */ /* 0x000fc800078ec0ff */
[----:B------:R-:W-:-:S13]  /*0c90*/  ISETP.GT.U32.AND P0, PT, R3, 0x1ffffff, PT ;  /* 0x01ffffff0300780c */ /* 0x000fda0003f04070 */
[----:B01-3--:R-:W-:Y:S05]  /*0ca0*/  @P0 BRA `(.L_x_74) ;  /* 0x00000000000c0947 */ /* 0x00bfea0003800000 */
[----:B------:R-:W-:-:S07]  /*0cb0*/  MOV R6, 0xcd0 ;  /* 0x00000cd000067802 */ /* 0x000fce0000000f00 */
[----:B------:R-:W-:Y:S05]  /*0cc0*/  CALL.REL.NOINC `($__internal_0_$__cuda_sm20_rcp_rn_f32_slowpath) ;  /* 0x0000000000347944 */ /* 0x000fea0003c00000 */
[----:B------:R-:W-:Y:S05]  /*0cd0*/  BRA `(.L_x_75) ;  /* 0x0000000000107947 */ /* 0x000fea0003800000 */
.L_x_74:
[----:B------:R-:W0:Y:S02]  /*0ce0*/  MUFU.RCP R3, R0 ;  /* 0x0000000000037308 */ /* 0x000e240000001000 */
[----:B0-----:R-:W-:-:S04]  /*0cf0*/  FFMA R6, R0, R3, -1 ;  /* 0xbf80000000067423 */ /* 0x001fc80000000003 */
[----:B------:R-:W-:-:S04]  /*0d00*/  FADD.FTZ R6, -R6, -RZ ;  /* 0x800000ff06067221 */ /* 0x000fc80000010100 */
[----:B------:R-:W-:-:S07]  /*0d10*/  FFMA R3, R3, R6, R3 ;  /* 0x0000000603037223 */ /* 0x000fce0000000003 */
.L_x_75:
[----:B0-----:R-:W-:-:S05]  /*0d20*/  IMAD.WIDE R6, R2, 0x4, R4 ;  /* 0x0000000402067825 */ /* 0x001fca00078e0204 */
[----:B------:R-:W2:Y:S01]  /*0d30*/  LDG.E R0, desc[UR4][R6.64] ;  /* 0x0000000406007981 */ /* 0x000ea2000c1e1900 */
[----:B------:R-:W-:-:S05]  /*0d40*/  VIADD R2, R2, UR6 ;  /* 0x0000000602027c36 */ /* 0x000fca0008000000 */
[----:B------:R-:W-:Y:S01]  /*0d50*/  ISETP.GE.AND P0, PT, R2, UR7, PT ;  /* 0x0000000702007c0c */ /* 0x000fe2000bf06270 */
[----:B--2---:R-:W-:-:S05]  /*0d60*/  FMUL R9, R3, R0 ;  /* 0x0000000003097220 */ /* 0x004fca0000400000 */
[----:B------:R0:W-:Y:S07]  /*0d70*/  STG.E desc[UR4][R6.64], R9 ;  /* 0x0000000906007986 */ /* 0x0001ee000c101904 */
[----:B------:R-:W-:Y:S05]  /*0d80*/  @!P0 BRA `(.L_x_75) ;  /* 0xfffffffc00e48947 */ /* 0x000fea000383ffff */
[----:B------:R-:W-:Y:S05]  /*0d90*/  EXIT ;  /* 0x000000000000794d */ /* 0x000fea0003800000 */
        .weak           $__internal_0_$__cuda_sm20_rcp_rn_f32_slowpath
        .type           $__internal_0_$__cuda_sm20_rcp_rn_f32_slowpath,@function
        .size           $__internal_0_$__cuda_sm20_rcp_rn_f32_slowpath,(.L_x_118 - $__internal_0_$__cuda_sm20_rcp_rn_f32_slowpath)
$__internal_0_$__cuda_sm20_rcp_rn_f32_slowpath:
[----:B------:R-:W-:-:S05]  /*0da0*/  IMAD.SHL.U32 R3, R0, 0x2, RZ ;  /* 0x0000000200037824 */ /* 0x000fca00078e00ff */
[----:B------:R-:W-:-:S04]  /*0db0*/  SHF.R.U32.HI R3, RZ, 0x18, R3 ;  /* 0x00000018ff037819 */ /* 0x000fc80000011603 */
[----:B------:R-:W-:-:S13]  /*0dc0*/  ISETP.NE.U32.AND P0, PT, R3, RZ, PT ;  /* 0x000000ff0300720c */ /* 0x000fda0003f05070 */
[----:B------:R-:W-:Y:S05]  /*0dd0*/  @P0 BRA `(.L_x_76) ;  /* 0x00000000002c0947 */ /* 0x000fea0003800000 */
[----:B------:R-:W-:-:S05]  /*0de0*/  IMAD.SHL.U32 R3, R0, 0x2, RZ ;  /* 0x0000000200037824 */ /* 0x000fca00078e00ff */
[----:B------:R-:W-:-:S13]  /*0df0*/  ISETP.NE.AND P0, PT, R3, RZ, PT ;  /* 0x000000ff0300720c */ /* 0x000fda0003f05270 */
[----:B------:R2:W3:Y:S01]  /*0e00*/  @!P0 MUFU.RCP R3, R0 ;  /* 0x0000000000038308 */ /* 0x0004e20000001000 */
[----:B------:R-:W-:Y:S05]  /*0e10*/  @!P0 BRA `(.L_x_77) ;  /* 0x0000000000a48947 */ /* 0x000fea0003800000 */
[----:B------:R-:W-:-:S04]  /*0e20*/  FFMA R7, R0, 1.84467440737095516160e+19, RZ ;  /* 0x5f80000000077823 */ /* 0x000fc800000000ff */
[----:B--2---:R-:W3:Y:S02]  /*0e30*/  MUFU.RCP R0, R7 ;  /* 0x0000000700007308 */ /* 0x004ee40000001000 */
[----:B---3--:R-:W-:-:S04]  /*0e40*/  FFMA R3, R7, R0, -1 ;  /* 0xbf80000007037423 */ /* 0x008fc80000000000 */
[----:B------:R-:W-:-:S04]  /*0e50*/  FADD.FTZ R3, -R3, -RZ ;  /* 0x800000ff03037221 */ /* 0x000fc80000010100 */
[----:B------:R-:W-:-:S04]  /*0e60*/  FFMA R0, R0, R3, R0 ;  /* 0x0000000300007223 */ /* 0x000fc80000000000 */
[----:B------:R-:W-:Y:S01]  /*0e70*/  FFMA R3, R0, 1.84467440737095516160e+19, RZ ;  /* 0x5f80000000037823 */ /* 0x000fe200000000ff */
[----:B------:R-:W-:Y:S06]  /*0e80*/  BRA `(.L_x_77) ;  /* 0x0000000000887947 */ /* 0x000fec0003800000 */
.L_x_76:
[----:B------:R-:W-:-:S05]  /*0e90*/  VIADD R7, R3, 0xffffff03 ;  /* 0xffffff0303077836 */ /* 0x000fca0000000000 */
[----:B------:R-:W-:-:S13]  /*0ea0*/  ISETP.GT.U32.AND P0, PT, R7, 0x1, PT ;  /* 0x000000010700780c */ /* 0x000fda0003f04070 */
[----:B------:R-:W-:Y:S05]  /*0eb0*/  @P0 BRA `(.L_x_78) ;  /* 0x0000000000780947 */ /* 0x000fea0003800000 */
[----:B------:R-:W-:Y:S01]  /*0ec0*/  LOP3.LUT R8, R0, 0x7fffff, RZ, 0xc0, !PT ;  /* 0x007fffff00087812 */ /* 0x000fe200078ec0ff */
[----:B------:R-:W-:Y:S02]  /*0ed0*/  IMAD.MOV.U32 R12, RZ, RZ, 0x3 ;  /* 0x00000003ff0c7424 */ /* 0x000fe400078e00ff */
[----:B------:R-:W-:Y:S01]  /*0ee0*/  VIADD R3, R3, 0xffffff04 ;  /* 0xffffff0403037836 */ /* 0x000fe20000000000 */
[----:B------:R-:W-:Y:S02]  /*0ef0*/  LOP3.LUT R8, R8, 0x3f800000, RZ, 0xfc, !PT ;  /* 0x3f80000008087812 */ /* 0x000fe400078efcff */
[----:B------:R-:W-:Y:S02]  /*0f00*/  SHF.L.U32 R13, R12, R7, RZ ;  /* 0x000000070c0d7219 */ /* 0x000fe400000006ff */
[----:B------:R-:W0:Y:S02]  /*0f10*/  MUFU.RCP R9, R8 ;  /* 0x0000000800097308 */ /* 0x000e240000001000 */
[----:B0-----:R-:W-:-:S04]  /*0f20*/  FFMA R10, R8, R9, -1 ;  /* 0xbf800000080a7423 */ /* 0x001fc80000000009 */
[----:B------:R-:W-:-:S04]  /*0f30*/  FADD.FTZ R10, -R10, -RZ ;  /* 0x800000ff0a0a7221 */ /* 0x000fc80000010100 */
[CCC-:B------:R-:W-:Y:S01]  /*0f40*/  FFMA.RM R11, R9.reuse, R10.reuse, R9.reuse ;  /* 0x0000000a090b7223 */ /* 0x1c0fe20000004009 */
[----:B------:R-:W-:-:S04]  /*0f50*/  FFMA.RP R10, R9, R10, R9 ;  /* 0x0000000a090a7223 */ /* 0x000fc80000008009 */
[C---:B------:R-:W-:Y:S02]  /*0f60*/  LOP3.LUT R9, R11.reuse, 0x7fffff, RZ, 0xc0, !PT ;  /* 0x007fffff0b097812 */ /* 0x040fe400078ec0ff */
[----:B------:R-:W-:Y:S02]  /*0f70*/  FSETP.NEU.FTZ.AND P0, PT, R11, R10, PT ;  /* 0x0000000a0b00720b */ /* 0x000fe40003f1d000 */
[----:B------:R-:W-:Y:S02]  /*0f80*/  LOP3.LUT R10, R9, 0x800000, RZ, 0xfc, !PT ;  /* 0x00800000090a7812 */ /* 0x000fe400078efcff */
[----:B------:R-:W-:Y:S02]  /*0f90*/  SEL R9, RZ, 0xffffffff, !P0 ;  /* 0xffffffffff097807 */ /* 0x000fe40004000000 */
[----:B------:R-:W-:Y:S02]  /*0fa0*/  LOP3.LUT R8, R13, R10, RZ, 0xc0, !PT ;  /* 0x0000000a0d087212 */ /* 0x000fe400078ec0ff */
[----:B------:R-:W-:Y:S01]  /*0fb0*/  SHF.R.U32.HI R3, RZ, R3, R10 ;  /* 0x00000003ff037219 */ /* 0x000fe2000001160a */
[----:B------:R-:W-:Y:S01]  /*0fc0*/  IMAD.MOV R9, RZ, RZ, -R9 ;  /* 0x000000ffff097224 */ /* 0x000fe200078e0a09 */
[----:B------:R-:W-:-:S04]  /*0fd0*/  SHF.R.U32.HI R8, RZ, R7, R8 ;  /* 0x00000007ff087219 */ /* 0x000fc80000011608 */
[----:B------:R-:W-:Y:S02]  /*0fe0*/  LOP3.LUT P1, RZ, R9, R7, R10, 0xf8, !PT ;  /* 0x0000000709ff7212 */ /* 0x000fe4000782f80a */
[C---:B------:R-:W-:Y:S02]  /*0ff0*/  LOP3.LUT P0, RZ, R8.reuse, 0x1, RZ, 0xc0, !PT ;  /* 0x0000000108ff7812 */ /* 0x040fe4000780c0ff */
[----:B------:R-:W-:-:S04]  /*1000*/  LOP3.LUT P2, RZ, R8, 0x2, RZ, 0xc0, !PT ;  /* 0x0000000208ff7812 */ /* 0x000fc8000784c0ff */
[----:B------:R-:W-:Y:S02]  /*1010*/  PLOP3.LUT P0, PT, P0, P1, P2, 0xe0, 0x0 ;  /* 0x000000000000781c */ /* 0x000fe40000703c20 */
[----:B------:R-:W-:Y:S02]  /*1020*/  LOP3.LUT P1, RZ, R0, 0x7fffff, RZ, 0xc0, !PT ;  /* 0x007fffff00ff7812 */ /* 0x000fe4000782c0ff */
[----:B------:R-:W-:-:S05]  /*1030*/  SEL R7, RZ, 0x1, !P0 ;  /* 0x00000001ff077807 */ /* 0x000fca0004000000 */
[----:B------:R-:W-:-:S05]  /*1040*/  IMAD.MOV R7, RZ, RZ, -R7 ;  /* 0x000000ffff077224 */ /* 0x000fca00078e0a07 */
[----:B------:R-:W-:-:S13]  /*1050*/  ISETP.GE.AND P0, PT, R7, RZ, PT ;  /* 0x000000ff0700720c */ /* 0x000fda0003f06270 */
[----:B------:R-:W-:-:S04]  /*1060*/  @!P0 VIADD R3, R3, 0x1 ;  /* 0x0000000103038836 */ /* 0x000fc80000000000 */
[----:B------:R-:W-:-:S05]  /*1070*/  @!P1 IMAD.SHL.U32 R3, R3, 0x2, RZ ;  /* 0x0000000203039824 */ /* 0x000fca00078e00ff */
[----:B------:R-:W-:Y:S01]  /*1080*/  LOP3.LUT R3, R3, 0x80000000, R0, 0xf8, !PT ;  /* 0x8000000003037812 */ /* 0x000fe200078ef800 */
[----:B------:R-:W-:Y:S06]  /*1090*/  BRA `(.L_x_77) ;  /* 0x0000000000047947 */ /* 0x000fec0003800000 */
.L_x_78:
[----:B------:R0:W1:Y:S02]  /*10a0*/  MUFU.RCP R3, R0 ;  /* 0x0000000000037308 */ /* 0x0000640000001000 */
.L_x_77:
[----:B------:R-:W-:-:S04]  /*10b0*/  IMAD.MOV.U32 R7, RZ, RZ, 0x0 ;  /* 0x00000000ff077424 */ /* 0x000fc800078e00ff */
[----:B0123--:R-:W-:Y:S05]  /*10c0*/  RET.REL.NODEC R6 `(_Z14softmax_kernelPfi) ;  /* 0xffffffec06cc7950 */ /* 0x00ffea0003c3ffff */
.L_x_79:
        /* <DEDUP_REMOVED lines=11> */
.L_x_118:


//--------------------- .text._Z25repetition_penalty_kernelPfPKiif --------------------------
	.section	.text._Z25repetition_penalty_kernelPfPKiif,"ax",@progbits
	.align	128
        .global         _Z25repetition_penalty_kernelPfPKiif
        .type           _Z25repetition_penalty_kernelPfPKiif,@function
        .size           _Z25repetition_penalty_kernelPfPKiif,(.L_x_119 - _Z25repetition_penalty_kernelPfPKiif)
        .other          _Z25repetition_penalty_kernelPfPKiif,@"STO_CUDA_ENTRY STV_DEFAULT"
_Z25repetition_penalty_kernelPfPKiif:
.text._Z25repetition_penalty_kernelPfPKiif:
[----:B------:R-:W-:Y:S01]  /*0000*/  LDC R1, c[0x0][0x37c] ;  /* 0x0000df00ff017b82 */ /* 0x000fe20000000800 */
[----:B------:R-:W0:Y:S07]  /*0010*/  S2R R5, SR_TID.X ;  /* 0x0000000000057919 */ /* 0x000e2e0000002100 */
[----:B------:R-:W0:Y:S01]  /*0020*/  S2UR UR4, SR_CTAID.X ;  /* 0x00000000000479c3 */ /* 0x000e220000002500 */
[----:B------:R-:W1:Y:S07]  /*0030*/  LDCU UR5, c[0x0][0x390] ;  /* 0x00007200ff0577ac */ /* 0x000e6e0008000800 */
[----:B------:R-:W0:Y:S02]  /*0040*/  LDC R0, c[0x0][0x360] ;  /* 0x0000d800ff007b82 */ /* 0x000e240000000800 */
[----:B0-----:R-:W-:-:S05]  /*0050*/  IMAD R5, R0, UR4, R5 ;  /* 0x0000000400057c24 */ /* 0x001fca000f8e0205 */
[----:B-1----:R-:W-:-:S13]  /*0060*/  ISETP.GE.AND P0, PT, R5, UR5, PT ;  /* 0x0000000505007c0c */ /* 0x002fda000bf06270 */
[----:B------:R-:W-:Y:S05]  /*0070*/  @P0 EXIT ;  /* 0x000000000000094d */ /* 0x000fea0003800000 */
[----:B------:R-:W0:Y:S01]  /*0080*/  LDC.64 R2, c[0x0][0x388] ;  /* 0x0000e200ff027b82 */ /* 0x000e220000000a00 */
[----:B------:R-:W1:Y:S01]  /*0090*/  LDCU.64 UR4, c[0x0][0x358] ;  /* 0x00006b00ff0477ac */ /* 0x000e620008000a00 */
[----:B0-----:R-:W-:-:S06]  /*00a0*/  IMAD.WIDE R2, R5, 0x4, R2 ;  /* 0x0000000405027825 */ /* 0x001fcc00078e0202 */
[----:B-1----:R-:W2:Y:S02]  /*00b0*/  LDG.E R3, desc[UR4][R2.64] ;  /* 0x0000000402037981 */ /* 0x002ea4000c1e1900 */
[----:B--2---:R-:W-:-:S13]  /*00c0*/  ISETP.GE.AND P0, PT, R3, RZ, PT ;  /* 0x000000ff0300720c */ /* 0x004fda0003f06270 */
[----:B------:R-:W-:Y:S05]  /*00d0*/  @!P0 EXIT ;  /* 0x000000000000894d */ /* 0x000fea0003800000 */
[----:B------:R-:W0:Y:S02]  /*00e0*/  LDC.64 R4, c[0x0][0x380] ;  /* 0x0000e000ff047b82 */ /* 0x000e240000000a00 */
[----:B0-----:R-:W-:-:S05]  /*00f0*/  IMAD.WIDE.U32 R4, R3, 0x4, R4 ;  /* 0x0000000403047825 */ /* 0x001fca00078e0004 */
[----:B------:R-:W2:Y:S02]  /*0100*/  LDG.E R0, desc[UR4][R4.64] ;  /* 0x0000000404007981 */ /* 0x000ea4000c1e1900 */
[----:B--2---:R-:W-:-:S13]  /*0110*/  FSETP.GT.AND P0, PT, R0, RZ, PT ;  /* 0x000000ff0000720b */ /* 0x004fda0003f04000 */
[----:B------:R-:W-:Y:S05]  /*0120*/  @!P0 BRA `(.L_x_80) ;  /* 0x0000000000408947 */ /* 0x000fea0003800000 */
[----:B------:R-:W0:Y:S01]  /*0130*/  LDC R7, c[0x0][0x394] ;  /* 0x0000e500ff077b82 */ /* 0x000e220000000800 */
[----:B------:R-:W-:Y:S01]  /*0140*/  BSSY.RECONVERGENT B0, `(.L_x_81) ;  /* 0x000000c000007945 */ /* 0x000fe20003800200 */
[----:B0-----:R-:W0:Y:S08]  /*0150*/  MUFU.RCP R2, R7 ;  /* 0x0000000700027308 */ /* 0x001e300000001000 */
[----:B------:R-:W1:Y:S01]  /*0160*/  FCHK P0, R0, R7 ;  /* 0x0000000700007302 */ /* 0x000e620000000000 */
[----:B0-----:R-:W-:-:S04]  /*0170*/  FFMA R3, R2, -R7, 1 ;  /* 0x3f80000002037423 */ /* 0x001fc80000000807 */
[----:B------:R-:W-:-:S04]  /*0180*/  FFMA R3, R2, R3, R2 ;  /* 0x0000000302037223 */ /* 0x000fc80000000002 */
[----:B------:R-:W-:-:S04]  /*0190*/  FFMA R2, R0, R3, RZ ;  /* 0x0000000300027223 */ /* 0x000fc800000000ff */
[----:B------:R-:W-:-:S04]  /*01a0*/  FFMA R6, R2, -R7, R0 ;  /* 0x8000000702067223 */ /* 0x000fc80000000000 */
[----:B------:R-:W-:Y:S01]  /*01b0*/  FFMA R3, R3, R6, R2 ;  /* 0x0000000603037223 */ /* 0x000fe20000000002 */
[----:B-1----:R-:W-:Y:S06]  /*01c0*/  @!P0 BRA `(.L_x_82) ;  /* 0x00000000000c8947 */ /* 0x002fec0003800000 */
[----:B------:R-:W-:-:S07]  /*01d0*/  MOV R2, 0x1f0 ;  /* 0x000001f000027802 */ /* 0x000fce0000000f00 */
[----:B------:R-:W-:Y:S05]  /*01e0*/  CALL.REL.NOINC `($__internal_1_$__cuda_sm3x_div_rn_noftz_f32_slowpath) ;  /* 0x0000000000207944 */ /* 0x000fea0003c00000 */
[----:B------:R-:W-:-:S07]  /*01f0*/  IMAD.MOV.U32 R3, RZ, RZ, R0 ;  /* 0x000000ffff037224 */ /* 0x000fce00078e0000 */
.L_x_82:
[----:B------:R-:W-:Y:S05]  /*0200*/  BSYNC.RECONVERGENT B0 ;  /* 0x0000000000007941 */ /* 0x000fea0003800200 */
.L_x_81:
[----:B------:R-:W-:Y:S01]  /*0210*/  STG.E desc[UR4][R4.64], R3 ;  /* 0x0000000304007986 */ /* 0x000fe2000c101904 */
[----:B------:R-:W-:Y:S05]  /*0220*/  EXIT ;  /* 0x000000000000794d */ /* 0x000fea0003800000 */
.L_x_80:
[----:B------:R-:W0:Y:S02]  /*0230*/  LDCU UR6, c[0x0][0x394] ;  /* 0x00007280ff0677ac */ /* 0x000e240008000800 */
[----:B0-----:R-:W-:-:S05]  /*0240*/  FMUL R3, R0, UR6 ;  /* 0x0000000600037c20 */ /* 0x001fca0008400000 */
[----:B------:R-:W-:Y:S01]  /*0250*/  STG.E desc[UR4][R4.64], R3 ;  /* 0x0000000304007986 */ /* 0x000fe2000c101904 */
[----:B------:R-:W-:Y:S05]  /*0260*/  EXIT ;  /* 0x000000000000794d */ /* 0x000fea0003800000 */
        .weak           $__internal_1_$__cuda_sm3x_div_rn_noftz_f32_slowpath
        .type           $__internal_1_$__cuda_sm3x_div_rn_noftz_f32_slowpath,@function
        .size           $__internal_1_$__cuda_sm3x_div_rn_noftz_f32_slowpath,(.L_x_119 - $__internal_1_$__cuda_sm3x_div_rn_noftz_f32_slowpath)
$__internal_1_$__cuda_sm3x_div_rn_noftz_f32_slowpath:
[----:B------:R-:W0:Y:S01]  /*0270*/  LDC R3, c[0x0][0x394] ;  /* 0x0000e500ff037b82 */ /* 0x000e220000000800 */
[--C-:B------:R-:W-:Y:S01]  /*0280*/  SHF.R.U32.HI R6, RZ, 0x17, R0.reuse ;  /* 0x00000017ff067819 */ /* 0x100fe20000011600 */
[----:B------:R-:W1:Y:S01]  /*0290*/  LDCU UR6, c[0x0][0x394] ;  /* 0x00007280ff0677ac */ /* 0x000e620008000800 */
[----:B------:R-:W-:Y:S01]  /*02a0*/  BSSY.RECONVERGENT B1, `(.L_x_83) ;  /* 0x0000064000017945 */ /* 0x000fe20003800200 */
[----:B------:R-:W-:Y:S01]  /*02b0*/  IMAD.MOV.U32 R8, RZ, RZ, R0 ;  /* 0x000000ffff087224 */ /* 0x000fe200078e0000 */
[----:B------:R-:W-:-:S05]  /*02c0*/  LOP3.LUT R6, R6, 0xff, RZ, 0xc0, !PT ;  /* 0x000000ff06067812 */ /* 0x000fca00078ec0ff */
[----:B------:R-:W-:Y:S02]  /*02d0*/  VIADD R11, R6, 0xffffffff ;  /* 0xffffffff060b7836 */ /* 0x000fe40000000000 */
[----:B-1----:R-:W-:Y:S01]  /*02e0*/  IMAD.U32 R9, RZ, RZ, UR6 ;  /* 0x00000006ff097e24 */ /* 0x002fe2000f8e00ff */
[----:B0-----:R-:W-:-:S04]  /*02f0*/  SHF.R.U32.HI R7, RZ, 0x17, R3 ;  /* 0x00000017ff077819 */ /* 0x001fc80000011603 */
[----:B------:R-:W-:-:S05]  /*0300*/  LOP3.LUT R7, R7, 0xff, RZ, 0xc0, !PT ;  /* 0x000000ff07077812 */ /* 0x000fca00078ec0ff */
[----:B------:R-:W-:-:S05]  /*0310*/  VIADD R12, R7, 0xffffffff ;  /* 0xffffffff070c7836 */ /* 0x000fca0000000000 */
[----:B------:R-:W-:-:S04]  /*0320*/  ISETP.GT.U32.AND P0, PT, R12, 0xfd, PT ;  /* 0x000000fd0c00780c */ /* 0x000fc80003f04070 */
[----:B------:R-:W-:-:S13]  /*0330*/  ISETP.GT.U32.OR P0, PT, R11, 0xfd, P0 ;  /* 0x000000fd0b00780c */ /* 0x000fda0000704470 */
[----:B------:R-:W-:Y:S01]  /*0340*/  @!P0 IMAD.MOV.U32 R10, RZ, RZ, RZ ;  /* 0x000000ffff0a8224 */ /* 0x000fe200078e00ff */
[----:B------:R-:W-:Y:S06]  /*0350*/  @!P0 BRA `(.L_x_84) ;  /* 0x00000000005c8947 */ /* 0x000fec0003800000 */
[----:B------:R-:W-:Y:S02]  /*0360*/  FSETP.GTU.FTZ.AND P1, PT, |R3|, +INF , PT ;  /* 0x7f8000000300780b */ /* 0x000fe40003f3c200 */
[----:B------:R-:W-:-:S04]  /*0370*/  FSETP.GTU.FTZ.AND P0, PT, |R0|, +INF , PT ;  /* 0x7f8000000000780b */ /* 0x000fc80003f1c200 */
[----:B------:R-:W-:-:S13]  /*0380*/  PLOP3.LUT P0, PT, P0, P1, PT, 0xf8, 0x8f ;  /* 0x00000000008f781c */ /* 0x000fda0000703f70 */
[----:B------:R-:W-:Y:S05]  /*0390*/  @P0 BRA `(.L_x_85) ;  /* 0x00000004004c0947 */ /* 0x000fea0003800000 */
[----:B------:R-:W-:-:S13]  /*03a0*/  LOP3.LUT P0, RZ, R9, 0x7fffffff, R8, 0xc8, !PT ;  /* 0x7fffffff09ff7812 */ /* 0x000fda000780c808 */
[----:B------:R-:W-:Y:S05]  /*03b0*/  @!P0 BRA `(.L_x_86) ;  /* 0x00000004003c8947 */ /* 0x000fea0003800000 */
[C---:B------:R-:W-:Y:S02]  /*03c0*/  FSETP.NEU.FTZ.AND P2, PT, |R0|.reuse, +INF , PT ;  /* 0x7f8000000000780b */ /* 0x040fe40003f5d200 */
[----:B------:R-:W-:Y:S02]  /*03d0*/  FSETP.NEU.FTZ.AND P1, PT, |R3|, +INF , PT ;  /* 0x7f8000000300780b */ /* 0x000fe40003f3d200 */
[----:B------:R-:W-:-:S11]  /*03e0*/  FSETP.NEU.FTZ.AND P0, PT, |R0|, +INF , PT ;  /* 0x7f8000000000780b */ /* 0x000fd60003f1d200 */
[----:B------:R-:W-:Y:S05]  /*03f0*/  @!P1 BRA !P2, `(.L_x_86) ;  /* 0x00000004002c9947 */ /* 0x000fea0005000000 */
[----:B------:R-:W-:-:S04]  /*0400*/  LOP3.LUT P2, RZ, R8, 0x7fffffff, RZ, 0xc0, !PT ;  /* 0x7fffffff08ff7812 */ /* 0x000fc8000784c0ff */
[----:B------:R-:W-:-:S13]  /*0410*/  PLOP3.LUT P1, PT, P1, P2, PT, 0x2f, 0xf2 ;  /* 0x0000000000f2781c */ /* 0x000fda0000f24577 */
[----:B------:R-:W-:Y:S05]  /*0420*/  @P1 BRA `(.L_x_87) ;  /* 0x0000000400181947 */ /* 0x000fea0003800000 */
[----:B------:R-:W-:-:S04]  /*0430*/  LOP3.LUT P1, RZ, R9, 0x7fffffff, RZ, 0xc0, !PT ;  /* 0x7fffffff09ff7812 */ /* 0x000fc8000782c0ff */
[----:B------:R-:W-:-:S13]  /*0440*/  PLOP3.LUT P0, PT, P0, P1, PT, 0x2f, 0xf2 ;  /* 0x0000000000f2781c */ /* 0x000fda0000702577 */
[----:B------:R-:W-:Y:S05]  /*0450*/  @P0 BRA `(.L_x_88) ;  /* 0x0000000400000947 */ /* 0x000fea0003800000 */
[----:B------:R-:W-:Y:S02]  /*0460*/  ISETP.GE.AND P0, PT, R11, RZ, PT ;  /* 0x000000ff0b00720c */ /* 0x000fe40003f06270 */
[----:B------:R-:W-:-:S11]  /*0470*/  ISETP.GE.AND P1, PT, R12, RZ, PT ;  /* 0x000000ff0c00720c */ /* 0x000fd60003f26270 */
[----:B------:R-:W-:Y:S02]  /*0480*/  @P0 IMAD.MOV.U32 R10, RZ, RZ, RZ ;  /* 0x000000ffff0a0224 */ /* 0x000fe400078e00ff */
[----:B------:R-:W-:Y:S01]  /*0490*/  @!P0 FFMA R8, R0, 1.84467440737095516160e+19, RZ ;  /* 0x5f80000000088823 */ /* 0x000fe200000000ff */
[----:B------:R-:W-:Y:S02]  /*04a0*/  @!P0 IMAD.MOV.U32 R10, RZ, RZ, -0x40 ;  /* 0xffffffc0ff0a8424 */ /* 0x000fe400078e00ff */
[----:B------:R-:W-:Y:S02]  /*04b0*/  @!P1 FFMA R9, R3, 1.84467440737095516160e+19, RZ ;  /* 0x5f80000003099823 */ /* 0x000fe400000000ff */
[----:B------:R-:W-:-:S07]  /*04c0*/  @!P1 VIADD R10, R10, 0x40 ;  /* 0x000000400a0a9836 */ /* 0x000fce0000000000 */
.L_x_84:
[----:B------:R-:W-:Y:S01]  /*04d0*/  LEA R0, R7, 0xc0800000, 0x17 ;  /* 0xc080000007007811 */ /* 0x000fe200078eb8ff */
[----:B------:R-:W-:Y:S01]  /*04e0*/  VIADD R6, R6, 0xffffff81 ;  /* 0xffffff8106067836 */ /* 0x000fe20000000000 */
[----:B------:R-:W-:Y:S03]  /*04f0*/  BSSY.RECONVERGENT B2, `(.L_x_89) ;  /* 0x0000035000027945 */ /* 0x000fe60003800200 */
[----:B------:R-:W-:Y:S01]  /*0500*/  IMAD.IADD R9, R9, 0x1, -R0 ;  /* 0x0000000109097824 */ /* 0x000fe200078e0a00 */
[C---:B------:R-:W-:Y:S01]  /*0510*/  IADD3 R7, PT, PT, R6.reuse, 0x7f, -R7 ;  /* 0x0000007f06077810 */ /* 0x040fe20007ffe807 */
[----:B------:R-:W-:Y:S02]  /*0520*/  IMAD R0, R6, -0x800000, R8 ;  /* 0xff80000006007824 */ /* 0x000fe400078e0208 */
[----:B------:R-:W0:Y:S01]  /*0530*/  MUFU.RCP R3, R9 ;  /* 0x0000000900037308 */ /* 0x000e220000001000 */
[----:B------:R-:W-:Y:S01]  /*0540*/  FADD.FTZ R11, -R9, -RZ ;  /* 0x800000ff090b7221 */ /* 0x000fe20000010100 */
[----:B------:R-:W-:-:S03]  /*0550*/  IMAD.IADD R7, R7, 0x1, R10 ;  /* 0x0000000107077824 */ /* 0x000fc600078e020a */
[----:B0-----:R-:W-:-:S04]  /*0560*/  FFMA R12, R3, R11, 1 ;  /* 0x3f800000030c7423 */ /* 0x001fc8000000000b */
[----:B------:R-:W-:-:S04]  /*0570*/  FFMA R12, R3, R12, R3 ;  /* 0x0000000c030c7223 */ /* 0x000fc80000000003 */
[----:B------:R-:W-:-:S04]  /*0580*/  FFMA R3, R0, R12, RZ ;  /* 0x0000000c00037223 */ /* 0x000fc800000000ff */
[----:B------:R-:W-:-:S04]  /*0590*/  FFMA R8, R11, R3, R0 ;  /* 0x000000030b087223 */ /* 0x000fc80000000000 */
[----:B------:R-:W-:-:S04]  /*05a0*/  FFMA R13, R12, R8, R3 ;  /* 0x000000080c0d7223 */ /* 0x000fc80000000003 */
[----:B------:R-:W-:-:S04]  /*05b0*/  FFMA R8, R11, R13, R0 ;  /* 0x0000000d0b087223 */ /* 0x000fc80000000000 */
[----:B------:R-:W-:-:S05]  /*05c0*/  FFMA R0, R12, R8, R13 ;  /* 0x000000080c007223 */ /* 0x000fca000000000d */
[----:B------:R-:W-:-:S04]  /*05d0*/  SHF.R.U32.HI R3, RZ, 0x17, R0 ;  /* 0x00000017ff037819 */ /* 0x000fc80000011600 */
[----:B------:R-:W-:-:S05]  /*05e0*/  LOP3.LUT R3, R3, 0xff, RZ, 0xc0, !PT ;  /* 0x000000ff03037812 */ /* 0x000fca00078ec0ff */
[----:B------:R-:W-:-:S04]  /*05f0*/  IMAD.IADD R9, R3, 0x1, R7 ;  /* 0x0000000103097824 */ /* 0x000fc800078e0207 */
[----:B------:R-:W-:-:S05]  /*0600*/  VIADD R3, R9, 0xffffffff ;  /* 0xffffffff09037836 */ /* 0x000fca0000000000 */
[----:B------:R-:W-:-:S13]  /*0610*/  ISETP.GE.U32.AND P0, PT, R3, 0xfe, PT ;  /* 0x000000fe0300780c */ /* 0x000fda0003f06070 */
[----:B------:R-:W-:Y:S05]  /*0620*/  @!P0 BRA `(.L_x_90) ;  /* 0x0000000000808947 */ /* 0x000fea0003800000 */
[----:B------:R-:W-:-:S13]  /*0630*/  ISETP.GT.AND P0, PT, R9, 0xfe, PT ;  /* 0x000000fe0900780c */ /* 0x000fda0003f04270 */
[----:B------:R-:W-:Y:S05]  /*0640*/  @P0 BRA `(.L_x_91) ;  /* 0x00000000006c0947 */ /* 0x000fea0003800000 */
[----:B------:R-:W-:-:S13]  /*0650*/  ISETP.GE.AND P0, PT, R9, 0x1, PT ;  /* 0x000000010900780c */ /* 0x000fda0003f06270 */
[----:B------:R-:W-:Y:S05]  /*0660*/  @P0 BRA `(.L_x_92) ;  /* 0x0000000000740947 */ /* 0x000fea0003800000 */
[----:B------:R-:W-:Y:S02]  /*0670*/  ISETP.GE.AND P0, PT, R9, -0x18, PT ;  /* 0xffffffe80900780c */ /* 0x000fe40003f06270 */
[----:B------:R-:W-:-:S11]  /*0680*/  LOP3.LUT R0, R0, 0x80000000, RZ, 0xc0, !PT ;  /* 0x8000000000007812 */ /* 0x000fd600078ec0ff */
[----:B------:R-:W-:Y:S05]  /*0690*/  @!P0 BRA `(.L_x_92) ;  /* 0x0000000000688947 */ /* 0x000fea0003800000 */
[CCC-:B------:R-:W-:Y:S01]  /*06a0*/  FFMA.RZ R3, R12.reuse, R8.reuse, R13.reuse ;  /* 0x000000080c037223 */ /* 0x1c0fe2000000c00d */
[CCC-:B------:R-:W-:Y:S01]  /*06b0*/  FFMA.RM R6, R12.reuse, R8.reuse, R13.reuse ;  /* 0x000000080c067223 */ /* 0x1c0fe2000000400d */
[C---:B------:R-:W-:Y:S02]  /*06c0*/  ISETP.NE.AND P2, PT, R9.reuse, RZ, PT ;  /* 0x000000ff0900720c */ /* 0x040fe40003f45270 */
[----:B------:R-:W-:Y:S02]  /*06d0*/  ISETP.NE.AND P1, PT, R9, RZ, PT ;  /* 0x000000ff0900720c */ /* 0x000fe40003f25270 */
[----:B------:R-:W-:Y:S01]  /*06e0*/  LOP3.LUT R7, R3, 0x7fffff, RZ, 0xc0, !PT ;  /* 0x007fffff03077812 */ /* 0x000fe200078ec0ff */
[----:B------:R-:W-:Y:S01]  /*06f0*/  FFMA.RP R3, R12, R8, R13 ;  /* 0x000000080c037223 */ /* 0x000fe2000000800d */
[----:B------:R-:W-:Y:S02]  /*0700*/  VIADD R8, R9, 0x20 ;  /* 0x0000002009087836 */ /* 0x000fe40000000000 */
[----:B------:R-:W-:Y:S01]  /*0710*/  LOP3.LUT R7, R7, 0x800000, RZ, 0xfc, !PT ;  /* 0x0080000007077812 */ /* 0x000fe200078efcff */
[----:B------:R-:W-:Y:S01]  /*0720*/  IMAD.MOV R9, RZ, RZ, -R9 ;  /* 0x000000ffff097224 */ /* 0x000fe200078e0a09 */
[----:B------:R-:W-:-:S02]  /*0730*/  FSETP.NEU.FTZ.AND P0, PT, R3, R6, PT ;  /* 0x000000060300720b */ /* 0x000fc40003f1d000 */
[----:B------:R-:W-:Y:S02]  /*0740*/  SHF.L.U32 R8, R7, R8, RZ ;  /* 0x0000000807087219 */ /* 0x000fe400000006ff */
[----:B------:R-:W-:Y:S02]  /*0750*/  SEL R6, R9, RZ, P2 ;  /* 0x000000ff09067207 */ /* 0x000fe40001000000 */
[----:B------:R-:W-:Y:S02]  /*0760*/  ISETP.NE.AND P1, PT, R8, RZ, P1 ;  /* 0x000000ff0800720c */ /* 0x000fe40000f25270 */
[----:B------:R-:W-:Y:S02]  /*0770*/  SHF.R.U32.HI R6, RZ, R6, R7 ;  /* 0x00000006ff067219 */ /* 0x000fe40000011607 */
[----:B------:R-:W-:Y:S02]  /*0780*/  PLOP3.LUT P0, PT, P0, P1, PT, 0xf8, 0x8f ;  /* 0x00000000008f781c */ /* 0x000fe40000703f70 */
[----:B------:R-:W-:-:S02]  /*0790*/  SHF.R.U32.HI R8, RZ, 0x1, R6 ;  /* 0x00000001ff087819 */ /* 0x000fc40000011606 */
[----:B------:R-:W-:-:S04]  /*07a0*/  SEL R3, RZ, 0x1, !P0 ;  /* 0x00000001ff037807 */ /* 0x000fc80004000000 */
[----:B------:R-:W-:-:S04]  /*07b0*/  LOP3.LUT R3, R3, 0x1, R8, 0xf8, !PT ;  /* 0x0000000103037812 */ /* 0x000fc800078ef808 */
[----:B------:R-:W-:-:S05]  /*07c0*/  LOP3.LUT R3, R3, R6, RZ, 0xc0, !PT ;  /* 0x0000000603037212 */ /* 0x000fca00078ec0ff */
[----:B------:R-:W-:-:S05]  /*07d0*/  IMAD.IADD R3, R8, 0x1, R3 ;  /* 0x0000000108037824 */ /* 0x000fca00078e0203 */
[----:B------:R-:W-:Y:S01]  /*07e0*/  LOP3.LUT R0, R3, R0, RZ, 0xfc, !PT ;  /* 0x0000000003007212 */ /* 0x000fe200078efcff */
[----:B------:R-:W-:Y:S06]  /*07f0*/  BRA `(.L_x_92) ;  /* 0x0000000000107947 */ /* 0x000fec0003800000 */
.L_x_91:
[----:B------:R-:W-:-:S04]  /*0800*/  LOP3.LUT R0, R0, 0x80000000, RZ, 0xc0, !PT ;  /* 0x8000000000007812 */ /* 0x000fc800078ec0ff */
[----:B------:R-:W-:Y:S01]  /*0810*/  LOP3.LUT R0, R0, 0x7f800000, RZ, 0xfc, !PT ;  /* 0x7f80000000007812 */ /* 0x000fe200078efcff */
[----:B------:R-:W-:Y:S06]  /*0820*/  BRA `(.L_x_92) ;  /* 0x0000000000047947 */ /* 0x000fec0003800000 */
.L_x_90:
[----:B------:R-:W-:-:S07]  /*0830*/  IMAD R0, R7, 0x800000, R0 ;  /* 0x0080000007007824 */ /* 0x000fce00078e0200 */
.L_x_92:
[----:B------:R-:W-:Y:S05]  /*0840*/  BSYNC.RECONVERGENT B2 ;  /* 0x0000000000027941 */ /* 0x000fea0003800200 */
.L_x_89:
[----:B------:R-:W-:Y:S05]  /*0850*/  BRA `(.L_x_93) ;  /* 0x0000000000207947 */ /* 0x000fea0003800000 */
.L_x_88:
[----:B------:R-:W-:-:S04]  /*0860*/  LOP3.LUT R0, R9, 0x80000000, R8, 0x48, !PT ;  /* 0x8000000009007812 */ /* 0x000fc800078e4808 */
[----:B------:R-:W-:Y:S01]  /*0870*/  LOP3.LUT R0, R0, 0x7f800000, RZ, 0xfc, !PT ;  /* 0x7f80000000007812 */ /* 0x000fe200078efcff */
[----:B------:R-:W-:Y:S06]  /*0880*/  BRA `(.L_x_93) ;  /* 0x0000000000147947 */ /* 0x000fec0003800000 */
.L_x_87:
[----:B------:R-:W-:Y:S01]  /*0890*/  LOP3.LUT R0, R9, 0x80000000, R8, 0x48, !PT ;  /* 0x8000000009007812 */ /* 0x000fe200078e4808 */
[----:B------:R-:W-:Y:S06]  /*08a0*/  BRA `(.L_x_93) ;  /* 0x00000000000c7947 */ /* 0x000fec0003800000 */
.L_x_86:
[----:B------:R-:W0:Y:S01]  /*08b0*/  MUFU.RSQ R0, -QNAN ;  /* 0xffc0000000007908 */ /* 0x000e220000001400 */
[----:B------:R-:W-:Y:S05]  /*08c0*/  BRA `(.L_x_93) ;  /* 0x0000000000047947 */ /* 0x000fea0003800000 */
.L_x_85:
[----:B------:R-:W-:-:S07]  /*08d0*/  FADD.FTZ R0, R0, R3 ;  /* 0x0000000300007221 */ /* 0x000fce0000010000 */
.L_x_93:
[----:B------:R-:W-:Y:S05]  /*08e0*/  BSYNC.RECONVERGENT B1 ;  /* 0x0000000000017941 */ /* 0x000fea0003800200 */
.L_x_83:
[----:B------:R-:W-:-:S04]  /*08f0*/  IMAD.MOV.U32 R3, RZ, RZ, 0x0 ;  /* 0x00000000ff037424 */ /* 0x000fc800078e00ff */
[----:B0-----:R-:W-:Y:S05]  /*0900*/  RET.REL.NODEC R2 `(_Z25repetition_penalty_kernelPfPKiif) ;  /* 0xfffffff402bc7950 */ /* 0x001fea0003c3ffff */
.L_x_94:
        /* <DEDUP_REMOVED lines=15> */
.L_x_119:


//--------------------- .text._Z24temperature_scale_kernelPfif --------------------------
	.section	.text._Z24temperature_scale_kernelPfif,"ax",@progbits
	.align	128
        .global         _Z24temperature_scale_kernelPfif
        .type           _Z24temperature_scale_kernelPfif,@function
        .size           _Z24temperature_scale_kernelPfif,(.L_x_120 - _Z24temperature_scale_kernelPfif)
        .other          _Z24temperature_scale_kernelPfif,@"STO_CUDA_ENTRY STV_DEFAULT"
_Z24temperature_scale_kernelPfif:
.text._Z24temperature_scale_kernelPfif:
[----:B------:R-:W-:Y:S01]  /*0000*/  LDC R1, c[0x0][0x37c] ;  /* 0x0000df00ff017b82 */ /* 0x000fe20000000800 */
[----:B------:R-:W0:Y:S07]  /*0010*/  S2R R3, SR_TID.X ;  /* 0x0000000000037919 */ /* 0x000e2e0000002100 */
[----:B------:R-:W0:Y:S08]  /*0020*/  S2UR UR4, SR_CTAID.X ;  /* 0x00000000000479c3 */ /* 0x000e300000002500 */
[----:B------:R-:W0:Y:S08]  /*0030*/  LDC R0, c[0x0][0x360] ;  /* 0x0000d800ff007b82 */ /* 0x000e300000000800 */
[----:B------:R-:W1:Y:S01]  /*0040*/  LDC.64 R6, c[0x0][0x388] ;  /* 0x0000e200ff067b82 */ /* 0x000e620000000a00 */
[----:B0-----:R-:W-:Y:S01]  /*0050*/  IMAD R3, R0, UR4, R3 ;  /* 0x0000000400037c24 */ /* 0x001fe2000f8e0203 */
[----:B-1----:R-:W-:-:S04]  /*0060*/  FSETP.GT.AND P0, PT, R7, RZ, PT ;  /* 0x000000ff0700720b */ /* 0x002fc80003f04000 */
[----:B------:R-:W-:-:S13]  /*0070*/  ISETP.GE.OR P0, PT, R3, R6, !P0 ;  /* 0x000000060300720c */ /* 0x000fda0004706670 */
[----:B------:R-:W-:Y:S05]  /*0080*/  @P0 EXIT ;  /* 0x000000000000094d */ /* 0x000fea0003800000 */
[----:B------:R-:W0:Y:S01]  /*0090*/  LDC.64 R4, c[0x0][0x380] ;  /* 0x0000e000ff047b82 */ /* 0x000e220000000a00 */
[----:B------:R-:W1:Y:S01]  /*00a0*/  LDCU.64 UR4, c[0x0][0x358] ;  /* 0x00006b00ff0477ac */ /* 0x000e620008000a00 */
[----:B0-----:R-:W-:-:S05]  /*00b0*/  IMAD.WIDE R4, R3, 0x4, R4 ;  /* 0x0000000403047825 */ /* 0x001fca00078e0204 */
[----:B-1----:R-:W2:Y:S01]  /*00c0*/  LDG.E R0, desc[UR4][R4.64] ;  /* 0x0000000404007981 */ /* 0x002ea2000c1e1900 */
[----:B------:R-:W0:Y:S01]  /*00d0*/  MUFU.RCP R2, R7 ;  /* 0x0000000700027308 */ /* 0x000e220000001000 */
[----:B------:R-:W-:Y:S01]  /*00e0*/  BSSY.RECONVERGENT B0, `(.L_x_95) ;  /* 0x000000b000007945 */ /* 0x000fe20003800200 */
[----:B0-----:R-:W-:-:S04]  /*00f0*/  FFMA R3, R2, -R7, 1 ;  /* 0x3f80000002037423 */ /* 0x001fc80000000807 */
[----:B------:R-:W-:Y:S02]  /*0100*/  FFMA R3, R2, R3, R2 ;  /* 0x0000000302037223 */ /* 0x000fe40000000002 */
[----:B--2---:R-:W0:Y:S02]  /*0110*/  FCHK P0, R0, R7 ;  /* 0x0000000700007302 */ /* 0x004e240000000000 */
[----:B------:R-:W-:-:S04]  /*0120*/  FFMA R2, R0, R3, RZ ;  /* 0x0000000300027223 */ /* 0x000fc800000000ff */
[----:B------:R-:W-:-:S04]  /*0130*/  FFMA R6, R2, -R7, R0 ;  /* 0x8000000702067223 */ /* 0x000fc80000000000 */
[----:B------:R-:W-:Y:S01]  /*0140*/  FFMA R3, R3, R6, R2 ;  /* 0x0000000603037223 */ /* 0x000fe20000000002 */
[----:B0-----:R-:W-:Y:S06]  /*0150*/  @!P0 BRA `(.L_x_96) ;  /* 0x00000000000c8947 */ /* 0x001fec0003800000 */
[----:B------:R-:W-:-:S07]  /*0160*/  MOV R2, 0x180 ;  /* 0x0000018000027802 */ /* 0x000fce0000000f00 */
[----:B------:R-:W-:Y:S05]  /*0170*/  CALL.REL.NOINC `($__internal_2_$__cuda_sm3x_div_rn_noftz_f32_slowpath) ;  /* 0x0000000000107944 */ /* 0x000fea0003c00000 */
[----:B------:R-:W-:-:S07]  /*0180*/  IMAD.MOV.U32 R3, RZ, RZ, R0 ;  /* 0x000000ffff037224 */ /* 0x000fce00078e0000 */
.L_x_96:
[----:B------:R-:W-:Y:S05]  /*0190*/  BSYNC.RECONVERGENT B0 ;  /* 0x0000000000007941 */ /* 0x000fea0003800200 */
.L_x_95:
[----:B------:R-:W-:Y:S01]  /*01a0*/  STG.E desc[UR4][R4.64], R3 ;  /* 0x0000000304007986 */ /* 0x000fe2000c101904 */
[----:B------:R-:W-:Y:S05]  /*01b0*/  EXIT ;  /* 0x000000000000794d */ /* 0x000fea0003800000 */
        .weak           $__internal_2_$__cuda_sm3x_div_rn_noftz_f32_slowpath
        .type           $__internal_2_$__cuda_sm3x_div_rn_noftz_f32_slowpath,@function
        .size           $__internal_2_$__cuda_sm3x_div_rn_noftz_f32_slowpath,(.L_x_120 - $__internal_2_$__cuda_sm3x_div_rn_noftz_f32_slowpath)
$__internal_2_$__cuda_sm3x_div_rn_noftz_f32_slowpath:
        /* <DEDUP_REMOVED lines=38> */
.L_x_98:
        /* <DEDUP_REMOVED lines=51> */
.L_x_105:
[----:B------:R-:W-:-:S04]  /*0750*/  LOP3.LUT R0, R0, 0x80000000, RZ, 0xc0, !PT ;  /* 0x8000000000007812 */ /* 0x000fc800078ec0ff */
[----:B------:R-:W-:Y:S01]  /*0760*/  LOP3.LUT R0, R0, 0x7f800000, RZ, 0xfc, !PT ;  /* 0x7f80000000007812 */ /* 0x000fe200078efcff */
[----:B------:R-:W-:Y:S06]  /*0770*/  BRA `(.L_x_106) ;  /* 0x0000000000047947 */ /* 0x000fec0003800000 */
.L_x_104:
[----:B------:R-:W-:-:S07]  /*0780*/  IMAD R0, R7, 0x800000, R0 ;  /* 0x0080000007007824 */ /* 0x000fce00078e0200 */
.L_x_106:
[----:B------:R-:W-:Y:S05]  /*0790*/  BSYNC.RECONVERGENT B2 ;  /* 0x0000000000027941 */ /* 0x000fea0003800200 */
.L_x_103:
[----:B------:R-:W-:Y:S05]  /*07a0*/  BRA `(.L_x_107) ;  /* 0x0000000000207947 */ /* 0x000fea0003800000 */
.L_x_102:
[----:B------:R-:W-:-:S04]  /*07b0*/  LOP3.LUT R0, R9, 0x80000000, R8, 0x48, !PT ;  /* 0x8000000009007812 */ /* 0x000fc800078e4808 */
[----:B------:R-:W-:Y:S01]  /*07c0*/  LOP3.LUT R0, R0, 0x7f800000, RZ, 0xfc, !PT ;  /* 0x7f80000000007812 */ /* 0x000fe200078efcff */
[----:B------:R-:W-:Y:S06]  /*07d0*/  BRA `(.L_x_107) ;  /* 0x0000000000147947 */ /* 0x000fec0003800000 */
.L_x_101:
[----:B------:R-:W-:Y:S01]  /*07e0*/  LOP3.LUT R0, R9, 0x80000000, R8, 0x48, !PT ;  /* 0x8000000009007812 */ /* 0x000fe200078e4808 */
[----:B------:R-:W-:Y:S06]  /*07f0*/  BRA `(.L_x_107) ;  /* 0x00000000000c7947 */ /* 0x000fec0003800000 */
.L_x_100:
[----:B------:R-:W0:Y:S01]  /*0800*/  MUFU.RSQ R0, -QNAN ;  /* 0xffc0000000007908 */ /* 0x000e220000001400 */
[----:B------:R-:W-:Y:S05]  /*0810*/  BRA `(.L_x_107) ;  /* 0x0000000000047947 */ /* 0x000fea0003800000 */
.L_x_99:
[----:B------:R-:W-:-:S07]  /*0820*/  FADD.FTZ R0, R0, R3 ;  /* 0x0000000300007221 */ /* 0x000fce0000010000 */
.L_x_107:
[----:B------:R-:W-:Y:S05]  /*0830*/  BSYNC.RECONVERGENT B1 ;  /* 0x0000000000017941 */ /* 0x000fea0003800200 */
.L_x_97:
[----:B------:R-:W-:-:S04]  /*0840*/  IMAD.MOV.U32 R3, RZ, RZ, 0x0 ;  /* 0x00000000ff037424 */ /* 0x000fc800078e00ff */
[----:B0-----:R-:W-:Y:S05]  /*0850*/  RET.REL.NODEC R2 `(_Z24temperature_scale_kernelPfif) ;  /* 0xfffffff402e87950 */ /* 0x001fea0003c3ffff */
.L_x_108:
        /* <DEDUP_REMOVED lines=10> */
.L_x_120:


//--------------------- .text._Z15init_rng_kernelP17curandStateXORWOWy --------------------------
	.section	.text._Z15init_rng_kernelP17curandStateXORWOWy,"ax",@progbits
	.align	128
        .global         _Z15init_rng_kernelP17curandStateXORWOWy
        .type           _Z15init_rng_kernelP17curandStateXORWOWy,@function
        .size           _Z15init_rng_kernelP17curandStateXORWOWy,(.L_x_127 - _Z15init_rng_kernelP17curandStateXORWOWy)
        .other          _Z15init_rng_kernelP17curandStateXORWOWy,@"STO_CUDA_ENTRY STV_DEFAULT"
_Z15init_rng_kernelP17curandStateXORWOWy:
.text._Z15init_rng_kernelP17curandStateXORWOWy:
[----:B------:R-:W-:Y:S01]  /*0000*/  LDC R1, c[0x0][0x37c] ;  /* 0x0000df00ff017b82 */ /* 0x000fe20000000800 */
[----:B------:R-:W0:Y:S07]  /*0010*/  S2R R13, SR_TID.X ;  /* 0x00000000000d7919 */ /* 0x000e2e0000002100 */
[----:B------:R-:W1:Y:S01]  /*0020*/  LDC.64 R2, c[0x0][0x388] ;  /* 0x0000e200ff027b82 */ /* 0x000e620000000a00 */
[----:B------:R-:W2:Y:S01]  /*0030*/  LDCU.64 UR4, c[0x0][0x358] ;  /* 0x00006b00ff0477ac */ /* 0x000ea20008000a00 */
[----:B------:R-:W-:Y:S06]  /*0040*/  BSSY.RECONVERGENT B0, `(.L_x_109) ;  /* 0x00000e5000007945 */ /* 0x000fec0003800200 */
[----:B------:R-:W0:Y:S08]  /*0050*/  S2UR UR6, SR_CTAID.X ;  /* 0x00000000000679c3 */ /* 0x000e300000002500 */
[----:B------:R-:W0:Y:S08]  /*0060*/  LDC R4, c[0x0][0x360] ;  /* 0x0000d800ff047b82 */ /* 0x000e300000000800 */
[----:B------:R-:W3:Y:S01]  /*0070*/  LDC.64 R6, c[0x0][0x380] ;  /* 0x0000e000ff067b82 */ /* 0x000ee20000000a00 */
[----:B-1----:R-:W-:-:S02]  /*0080*/  LOP3.LUT R0, R2, 0xaad26b49, RZ, 0x3c, !PT ;  /* 0xaad26b4902007812 */ /* 0x002fc400078e3cff */
[----:B------:R-:W-:-:S03]  /*0090*/  LOP3.LUT R2, R3, 0xf7dcefdd, RZ, 0x3c, !PT ;  /* 0xf7dcefdd03027812 */ /* 0x000fc600078e3cff */
[----:B------:R-:W-:Y:S02]  /*00a0*/  IMAD R0, R0, 0x4182bed5, RZ ;  /* 0x4182bed500007824 */ /* 0x000fe400078e02ff */
[----:B------:R-:W-:Y:S02]  /*00b0*/  IMAD R3, R2, -0x658354e5, RZ ;  /* 0x9a7cab1b02037824 */ /* 0x000fe400078e02ff */
[C---:B------:R-:W-:Y:S01]  /*00c0*/  VIADD R5, R0.reuse, 0x75bcd15 ;  /* 0x075bcd1500057836 */ /* 0x040fe20000000000 */
[C---:B------:R-:W-:Y:S01]  /*00d0*/  LOP3.LUT R8, R0.reuse, 0x159a55e5, RZ, 0x3c, !PT ;  /* 0x159a55e500087812 */ /* 0x040fe200078e3cff */
[----:B------:R-:W-:Y:S01]  /*00e0*/  VIADD R11, R0, 0x583f19 ;  /* 0x00583f19000b7836 */ /* 0x000fe20000000000 */
[C---:B------:R-:W-:Y:S01]  /*00f0*/  LOP3.LUT R10, R3.reuse, 0x5491333, RZ, 0x3c, !PT ;  /* 0x05491333030a7812 */ /* 0x040fe200078e3cff */
[----:B------:R-:W-:Y:S02]  /*0100*/  VIADD R9, R3, 0x1f123bb5 ;  /* 0x1f123bb503097836 */ /* 0x000fe40000000000 */
[----:B0-----:R-:W-:Y:S01]  /*0110*/  IMAD R13, R4, UR6, R13 ;  /* 0x00000006040d7c24 */ /* 0x001fe2000f8e020d */
[----:B------:R-:W-:-:S04]  /*0120*/  IADD3 R4, PT, PT, R0, 0x64f0c9, R3 ;  /* 0x0064f0c900047810 */ /* 0x000fc80007ffe003 */
[C---:B------:R-:W-:Y:S01]  /*0130*/  ISETP.NE.AND P0, PT, R13.reuse, RZ, PT ;  /* 0x000000ff0d00720c */ /* 0x040fe20003f05270 */
[----:B---3--:R-:W-:-:S05]  /*0140*/  IMAD.WIDE R6, R13, 0x30, R6 ;  /* 0x000000300d067825 */ /* 0x008fca00078e0206 */
[----:B--2---:R0:W-:Y:S04]  /*0150*/  STG.E.64 desc[UR4][R6.64], R4 ;  /* 0x0000000406007986 */ /* 0x0041e8000c101b04 */
[----:B------:R0:W-:Y:S04]  /*0160*/  STG.E.64 desc[UR4][R6.64+0x8], R8 ;  /* 0x0000080806007986 */ /* 0x0001e8000c101b04 */
[----:B------:R0:W-:Y:S01]  /*0170*/  STG.E.64 desc[UR4][R6.64+0x10], R10 ;  /* 0x0000100a06007986 */ /* 0x0001e2000c101b04 */
[----:B------:R-:W-:Y:S05]  /*0180*/  @!P0 BRA `(.L_x_110) ;  /* 0x0000000c00408947 */ /* 0x000fea0003800000 */
[----:B------:R-:W-:Y:S01]  /*0190*/  SHF.R.S32.HI R0, RZ, 0x1f, R13 ;  /* 0x0000001fff007819 */ /* 0x000fe2000001140d */
[----:B------:R-:W-:-:S07]  /*01a0*/  IMAD.MOV.U32 R12, RZ, RZ, RZ ;  /* 0x000000ffff0c7224 */ /* 0x000fce00078e00ff */
.L_x_116:
[----:B-1----:R-:W-:Y:S01]  /*01b0*/  LOP3.LUT R2, R13, 0x3, RZ, 0xc0, !PT ;  /* 0x000000030d027812 */ /* 0x002fe200078ec0ff */
[----:B------:R-:W-:Y:S03]  /*01c0*/  BSSY.RECONVERGENT B1, `(.L_x_111) ;  /* 0x00000c6000017945 */ /* 0x000fe60003800200 */
[----:B------:R-:W-:-:S04]  /*01d0*/  ISETP.NE.U32.AND P0, PT, R2, RZ, PT ;  /* 0x000000ff0200720c */ /* 0x000fc80003f05070 */
[----:B------:R-:W-:-:S13]  /*01e0*/  ISETP.NE.AND.EX P0, PT, RZ, RZ, PT, P0 ;  /* 0x000000ffff00720c */ /* 0x000fda0003f05300 */
[----:B------:R-:W-:Y:S05]  /*01f0*/  @!P0 BRA `(.L_x_112) ;  /* 0x0000000c00088947 */ /* 0x000fea0003800000 */
[----:B0-----:R-:W0:Y:S01]  /*0200*/  LDC.64 R8, c[0x4][RZ] ;  /* 0x01000000ff087b82 */ /* 0x001e220000000a00 */
[----:B------:R-:W-:Y:S02]  /*0210*/  IMAD.MOV.U32 R14, RZ, RZ, RZ ;  /* 0x000000ffff0e7224 */ /* 0x000fe400078e00ff */
[----:B0-----:R-:W-:-:S07]  /*0220*/  IMAD.WIDE.U32 R8, R12, 0xc80, R8 ;  /* 0x00000c800c087825 */ /* 0x001fce00078e0008 */
.L_x_115:
[----:B-1----:R-:W-:Y:S01]  /*0230*/  IMAD.MOV.U32 R15, RZ, RZ, RZ ;  /* 0x000000ffff0f7224 */ /* 0x002fe200078e00ff */
[----:B------:R-:W-:Y:S01]  /*0240*/  CS2R R2, SRZ ;  /* 0x0000000000027805 */ /* 0x000fe2000001ff00 */
[----:B------:R-:W-:Y:S01]  /*0250*/  IMAD.MOV.U32 R17, RZ, RZ, RZ ;  /* 0x000000ffff117224 */ /* 0x000fe200078e00ff */
[----:B------:R-:W-:-:S07]  /*0260*/  CS2R R4, SRZ ;  /* 0x0000000000047805 */ /* 0x000fce000001ff00 */
.L_x_114:
[----:B------:R-:W-:-:S05]  /*0270*/  IMAD.WIDE.U32 R10, R17, 0x4, R6 ;  /* 0x00000004110a7825 */ /* 0x000fca00078e0006 */
[----:B------:R0:W5:Y:S01]  /*0280*/  LDG.E R16, desc[UR4][R10.64+0x4] ;  /* 0x000004040a107981 */ /* 0x000162000c1e1900 */
[----:B------:R-:W-:-:S07]  /*0290*/  IMAD.MOV.U32 R19, RZ, RZ, RZ ;  /* 0x000000ffff137224 */ /* 0x000fce00078e00ff */
.L_x_113:
[----:B-----5:R-:W-:Y:S01]  /*02a0*/  SHF.R.U32.HI R24, RZ, R19, R16 ;  /* 0x00000013ff187219 */ /* 0x020fe20000011610 */
[----:B0-----:R-:W-:-:S03]  /*02b0*/  IMAD.SHL.U32 R10, R17, 0x20, RZ ;  /* 0x00000020110a7824 */ /* 0x001fc600078e00ff */
[----:B------:R-:W-:Y:S01]  /*02c0*/  LOP3.LUT R11, R24, 0x1, RZ, 0xc0, !PT ;  /* 0x00000001180b7812 */ /* 0x000fe200078ec0ff */
[----:B------:R-:W-:-:S03]  /*02d0*/  IMAD.IADD R10, R10, 0x1, R19 ;  /* 0x000000010a0a7824 */ /* 0x000fc600078e0213 */
[----:B------:R-:W-:Y:S01]  /*02e0*/  ISETP.NE.U32.AND P0, PT, R11, 0x1, PT ;  /* 0x000000010b00780c */ /* 0x000fe20003f05070 */
[----:B------:R-:W-:-:S03]  /*02f0*/  IMAD R11, R10, 0x5, RZ ;  /* 0x000000050a0b7824 */ /* 0x000fc600078e02ff */
[----:B------:R-:W-:Y:S01]  /*0300*/  R2P PR, R24, 0x7e ;  /* 0x0000007e18007804 */ /* 0x000fe20000000000 */
[----:B------:R-:W-:-:S08]  /*0310*/  IMAD.WIDE.U32 R10, R11, 0x4, R8 ;  /* 0x000000040b0a7825 */ /* 0x000fd000078e0008 */
[----:B------:R-:W2:Y:S04]  /*0320*/  @!P0 LDG.E R18, desc[UR4][R10.64] ;  /* 0x000000040a128981 */ /* 0x000ea8000c1e1900 */
[----:B------:R-:W3:Y:S04]  /*0330*/  @!P0 LDG.E R20, desc[UR4][R10.64+0x10] ;  /* 0x000010040a148981 */ /* 0x000ee8000c1e1900 */
[----:B------:R-:W4:Y:S04]  /*0340*/  @P1 LDG.E R22, desc[UR4][R10.64+0x14] ;  /* 0x000014040a161981 */ /* 0x000f28000c1e1900 */
[----:B------:R-:W4:Y:S04]  /*0350*/  @P2 LDG.E R26, desc[UR4][R10.64+0x28] ;  /* 0x000028040a1a2981 */ /* 0x000f28000c1e1900 */
[----:B------:R-:W4:Y:S04]  /*0360*/  @!P0 LDG.E R21, desc[UR4][R10.64+0x4] ;  /* 0x000004040a158981 */ /* 0x000f28000c1e1900 */
[----:B------:R-:W4:Y:S04]  /*0370*/  @!P0 LDG.E R23, desc[UR4][R10.64+0xc] ;  /* 0x00000c040a178981 */ /* 0x000f28000c1e1900 */
[----:B------:R-:W4:Y:S04]  /*0380*/  @P1 LDG.E R25, desc[UR4][R10.64+0x18] ;  /* 0x000018040a191981 */ /* 0x000f28000c1e1900 */
[----:B------:R-:W4:Y:S04]  /*0390*/  @P3 LDG.E R28, desc[UR4][R10.64+0x3c] ;  /* 0x00003c040a1c3981 */ /* 0x000f28000c1e1900 */
[----:B------:R-:W4:Y:S01]  /*03a0*/  @P6 LDG.E R27, desc[UR4][R10.64+0x7c] ;  /* 0x00007c040a1b6981 */ /* 0x000f22000c1e1900 */
[----:B--2---:R-:W-:-:S03]  /*03b0*/  @!P0 LOP3.LUT R15, R15, R18, RZ, 0x3c, !PT ;  /* 0x000000120f0f8212 */ /* 0x004fc600078e3cff */
[----:B------:R-:W2:Y:S01]  /*03c0*/  @!P0 LDG.E R18, desc[UR4][R10.64+0x8] ;  /* 0x000008040a128981 */ /* 0x000ea2000c1e1900 */
[----:B---3--:R-:W-:-:S03]  /*03d0*/  @!P0 LOP3.LUT R3, R3, R20, RZ, 0x3c, !PT ;  /* 0x0000001403038212 */ /* 0x008fc600078e3cff */
[----:B------:R-:W3:Y:S01]  /*03e0*/  @P1 LDG.E R20, desc[UR4][R10.64+0x24] ;  /* 0x000024040a141981 */ /* 0x000ee2000c1e1900 */
[----:B----4-:R-:W-:-:S03]  /*03f0*/  @P1 LOP3.LUT R15, R15, R22, RZ, 0x3c, !PT ;  /* 0x000000160f0f1212 */ /* 0x010fc600078e3cff */
[----:B------:R-:W4:Y:S01]  /*0400*/  @P2 LDG.E R22, desc[UR4][R10.64+0x38] ;  /* 0x000038040a162981 */ /* 0x000f22000c1e1900 */
[----:B------:R-:W-:-:S03]  /*0410*/  @P2 LOP3.LUT R15, R15, R26, RZ, 0x3c, !PT ;  /* 0x0000001a0f0f2212 */ /* 0x000fc600078e3cff */
[----:B------:R-:W4:Y:S01]  /*0420*/  @P4 LDG.E R26, desc[UR4][R10.64+0x50] ;  /* 0x000050040a1a4981 */ /* 0x000f22000c1e1900 */
[----:B------:R-:W-:-:S03]  /*0430*/  @!P0 LOP3.LUT R4, R4, R21, RZ, 0x3c, !PT ;  /* 0x0000001504048212 */ /* 0x000fc600078e3cff */
[----:B------:R-:W4:Y:S01]  /*0440*/  @P1 LDG.E R21, desc[UR4][R10.64+0x20] ;  /* 0x000020040a151981 */ /* 0x000f22000c1e1900 */
[----:B------:R-:W-:-:S03]  /*0450*/  @!P0 LOP3.LUT R2, R2, R23, RZ, 0x3c, !PT ;  /* 0x0000001702028212 */ /* 0x000fc600078e3cff */
[----:B------:R-:W4:Y:S01]  /*0460*/  @P2 LDG.E R23, desc[UR4][R10.64+0x2c] ;  /* 0x00002c040a172981 */ /* 0x000f22000c1e1900 */
[----:B------:R-:W-:-:S03]  /*0470*/  @P1 LOP3.LUT R4, R4, R25, RZ, 0x3c, !PT ;  /* 0x0000001904041212 */ /* 0x000fc600078e3cff */
[----:B------:R-:W4:Y:S01]  /*0480*/  @P2 LDG.E R25, desc[UR4][R10.64+0x34] ;  /* 0x000034040a192981 */ /* 0x000f22000c1e1900 */
[----:B--2---:R-:W-:-:S03]  /*0490*/  @!P0 LOP3.LUT R5, R5, R18, RZ, 0x3c, !PT ;  /* 0x0000001205058212 */ /* 0x004fc600078e3cff */
[----:B------:R-:W2:Y:S01]  /*04a0*/  @P1 LDG.E R18, desc[UR4][R10.64+0x1c] ;  /* 0x00001c040a121981 */ /* 0x000ea2000c1e1900 */
[----:B---3--:R-:W-:-:S03]  /*04b0*/  @P1 LOP3.LUT R3, R3, R20, RZ, 0x3c, !PT ;  /* 0x0000001403031212 */ /* 0x008fc600078e3cff */
[----:B------:R-:W3:Y:S01]  /*04c0*/  @P2 LDG.E R20, desc[UR4][R10.64+0x30] ;  /* 0x000030040a142981 */ /* 0x000ee2000c1e1900 */
[----:B----4-:R-:W-:-:S03]  /*04d0*/  @P2 LOP3.LUT R3, R3, R22, RZ, 0x3c, !PT ;  /* 0x0000001603032212 */ /* 0x010fc600078e3cff */
[----:B------:R-:W4:Y:S01]  /*04e0*/  @P3 LDG.E R22, desc[UR4][R10.64+0x4c] ;  /* 0x00004c040a163981 */ /* 0x000f22000c1e1900 */
[----:B------:R-:W-:-:S04]  /*04f0*/  @P3 LOP3.LUT R15, R15, R28, RZ, 0x3c, !PT ;  /* 0x0000001c0f0f3212 */ /* 0x000fc800078e3cff */
[----:B------:R-:W-:Y:S02]  /*0500*/  @P4 LOP3.LUT R15, R15, R26, RZ, 0x3c, !PT ;  /* 0x0000001a0f0f4212 */ /* 0x000fe400078e3cff */
[----:B------:R-:W-:Y:S01]  /*0510*/  @P1 LOP3.LUT R2, R2, R21, RZ, 0x3c, !PT ;  /* 0x0000001502021212 */ /* 0x000fe200078e3cff */
[----:B------:R-:W4:Y:S04]  /*0520*/  @P5 LDG.E R26, desc[UR4][R10.64+0x64] ;  /* 0x000064040a1a5981 */ /* 0x000f28000c1e1900 */
[----:B------:R-:W4:Y:S01]  /*0530*/  @P3 LDG.E R21, desc[UR4][R10.64+0x40] ;  /* 0x000040040a153981 */ /* 0x000f22000c1e1900 */
[----:B------:R-:W-:Y:S02]  /*0540*/  @P2 LOP3.LUT R4, R4, R23, RZ, 0x3c, !PT ;  /* 0x0000001704042212 */ /* 0x000fe400078e3cff */
[----:B------:R-:W-:Y:S01]  /*0550*/  @P2 LOP3.LUT R2, R2, R25, RZ, 0x3c, !PT ;  /* 0x0000001902022212 */ /* 0x000fe200078e3cff */
[----:B------:R-:W4:Y:S04]  /*0560*/  @P3 LDG.E R23, desc[UR4][R10.64+0x48] ;  /* 0x000048040a173981 */ /* 0x000f28000c1e1900 */
[----:B------:R-:W4:Y:S01]  /*0570*/  @P4 LDG.E R25, desc[UR4][R10.64+0x54] ;  /* 0x000054040a194981 */ /* 0x000f22000c1e1900 */
[----:B--2---:R-:W-:-:S03]  /*0580*/  @P1 LOP3.LUT R5, R5, R18, RZ, 0x3c, !PT ;  /* 0x0000001205051212 */ /* 0x004fc600078e3cff */
[----:B------:R-:W2:Y:S01]  /*0590*/  @P3 LDG.E R18, desc[UR4][R10.64+0x44] ;  /* 0x000044040a123981 */ /* 0x000ea2000c1e1900 */
[----:B---3--:R-:W-:-:S03]  /*05a0*/  @P2 LOP3.LUT R5, R5, R20, RZ, 0x3c, !PT ;  /* 0x0000001405052212 */ /* 0x008fc600078e3cff */
[----:B------:R-:W3:Y:S01]  /*05b0*/  @P4 LDG.E R20, desc[UR4][R10.64+0x58] ;  /* 0x000058040a144981 */ /* 0x000ee2000c1e1900 */
[----:B----4-:R-:W-:-:S03]  /*05c0*/  @P3 LOP3.LUT R3, R3, R22, RZ, 0x3c, !PT ;  /* 0x0000001603033212 */ /* 0x010fc600078e3cff */
[----:B------:R-:W4:Y:S01]  /*05d0*/  @P4 LDG.E R22, desc[UR4][R10.64+0x60] ;  /* 0x000060040a164981 */ /* 0x000f22000c1e1900 */
[----:B------:R-:W-:Y:S02]  /*05e0*/  LOP3.LUT P0, RZ, R24, 0x80, RZ, 0xc0, !PT ;  /* 0x0000008018ff7812 */ /* 0x000fe4000780c0ff */
[----:B------:R-:W-:Y:S02]  /*05f0*/  @P5 LOP3.LUT R15, R15, R26, RZ, 0x3c, !PT ;  /* 0x0000001a0f0f5212 */ /* 0x000fe400078e3cff */
[----:B------:R-:W4:Y:S01]  /*0600*/  @P6 LDG.E R26, desc[UR4][R10.64+0x78] ;  /* 0x000078040a1a6981 */ /* 0x000f22000c1e1900 */
[----:B------:R-:W-:-:S03]  /*0610*/  @P3 LOP3.LUT R4, R4, R21, RZ, 0x3c, !PT ;  /* 0x0000001504043212 */ /* 0x000fc600078e3cff */
[----:B------:R-:W4:Y:S01]  /*0620*/  @P4 LDG.E R21, desc[UR4][R10.64+0x5c] ;  /* 0x00005c040a154981 */ /* 0x000f22000c1e1900 */
[----:B------:R-:W-:-:S03]  /*0630*/  @P3 LOP3.LUT R2, R2, R23, RZ, 0x3c, !PT ;  /* 0x0000001702023212 */ /* 0x000fc600078e3cff */
[----:B------:R-:W4:Y:S01]  /*0640*/  @P5 LDG.E R23, desc[UR4][R10.64+0x68] ;  /* 0x000068040a175981 */ /* 0x000f22000c1e1900 */
[----:B------:R-:W-:-:S03]  /*0650*/  @P4 LOP3.LUT R4, R4, R25, RZ, 0x3c, !PT ;  /* 0x0000001904044212 */ /* 0x000fc600078e3cff */
[----:B------:R-:W4:Y:S01]  /*0660*/  @P5 LDG.E R25, desc[UR4][R10.64+0x70] ;  /* 0x000070040a195981 */ /* 0x000f22000c1e1900 */
[----:B--2---:R-:W-:-:S03]  /*0670*/  @P3 LOP3.LUT R5, R5, R18, RZ, 0x3c, !PT ;  /* 0x0000001205053212 */ /* 0x004fc600078e3cff */
[----:B------:R-:W2:Y:S01]  /*0680*/  @P5 LDG.E R18, desc[UR4][R10.64+0x6c] ;  /* 0x00006c040a125981 */ /* 0x000ea2000c1e1900 */
[----:B---3--:R-:W-:-:S03]  /*0690*/  @P4 LOP3.LUT R5, R5, R20, RZ, 0x3c, !PT ;  /* 0x0000001405054212 */ /* 0x008fc600078e3cff */
[----:B------:R-:W3:Y:S01]  /*06a0*/  @P5 LDG.E R20, desc[UR4][R10.64+0x74] ;  /* 0x000074040a145981 */ /* 0x000ee2000c1e1900 */
[----:B----4-:R-:W-:-:S03]  /*06b0*/  @P4 LOP3.LUT R3, R3, R22, RZ, 0x3c, !PT ;  /* 0x0000001603034212 */ /* 0x010fc600078e3cff */
[----:B------:R-:W4:Y:S01]  /*06c0*/  @P0 LDG.E R22, desc[UR4][R10.64+0x8c] ;  /* 0x00008c040a160981 */ /* 0x000f22000c1e1900 */
[----:B------:R-:W-:-:S03]  /*06d0*/  @P6 LOP3.LUT R15, R15, R26, RZ, 0x3c, !PT ;  /* 0x0000001a0f0f6212 */ /* 0x000fc600078e3cff */
        /* <DEDUP_REMOVED lines=13> */
[----:B------:R-:W-:Y:S02]  /*07b0*/  @P6 LOP3.LUT R4, R4, R27, RZ, 0x3c, !PT ;  /* 0x0000001b04046212 */ /* 0x000fe400078e3cff */
[----:B------:R-:W-:Y:S02]  /*07c0*/  @P6 LOP3.LUT R2, R2, R21, RZ, 0x3c, !PT ;  /* 0x0000001502026212 */ /* 0x000fe400078e3cff */
[----:B------:R-:W-:Y:S02]  /*07d0*/  @P0 LOP3.LUT R4, R4, R23, RZ, 0x3c, !PT ;  /* 0x0000001704040212 */ /* 0x000fe400078e3cff */
[----:B------:R-:W-:Y:S02]  /*07e0*/  @P0 LOP3.LUT R2, R2, R25, RZ, 0x3c, !PT ;  /* 0x0000001902020212 */ /* 0x000fe400078e3cff */
[----:B--2---:R-:W-:Y:S02]  /*07f0*/  @P6 LOP3.LUT R5, R5, R18, RZ, 0x3c, !PT ;  /* 0x0000001205056212 */ /* 0x004fe400078e3cff */
[----:B---3--:R-:W-:-:S02]  /*0800*/  @P6 LOP3.LUT R3, R3, R20, RZ, 0x3c, !PT ;  /* 0x0000001403036212 */ /* 0x008fc400078e3cff */
[----:B----4-:R-:W-:Y:S02]  /*0810*/  @P0 LOP3.LUT R5, R5, R22, RZ, 0x3c, !PT ;  /* 0x0000001605050212 */ /* 0x010fe400078e3cff */
[----:B------:R-:W-:Y:S02]  /*0820*/  @P0 LOP3.LUT R3, R3, R26, RZ, 0x3c, !PT ;  /* 0x0000001a03030212 */ /* 0x000fe400078e3cff */
[----:B------:R-:W-:-:S13]  /*0830*/  R2P PR, R24.B1, 0x7f ;  /* 0x0000007f18007804 */ /* 0x000fda0000001000 */
[----:B------:R-:W2:Y:S04]  /*0840*/  @P0 LDG.E R18, desc[UR4][R10.64+0xa0] ;  /* 0x0000a0040a120981 */ /* 0x000ea8000c1e1900 */
[----:B------:R-:W3:Y:S04]  /*0850*/  @P1 LDG.E R22, desc[UR4][R10.64+0xb4] ;  /* 0x0000b4040a161981 */ /* 0x000ee8000c1e1900 */
[----:B------:R-:W4:Y:S04]  /*0860*/  @P2 LDG.E R26, desc[UR4][R10.64+0xc8] ;  /* 0x0000c8040a1a2981 */ /* 0x000f28000c1e1900 */
[----:B------:R-:W4:Y:S04]  /*0870*/  @P3 LDG.E R28, desc[UR4][R10.64+0xdc] ;  /* 0x0000dc040a1c3981 */ /* 0x000f28000c1e1900 */
[----:B------:R-:W4:Y:S04]  /*0880*/  @P0 LDG.E R23, desc[UR4][R10.64+0xa4] ;  /* 0x0000a4040a170981 */ /* 0x000f28000c1e1900 */
[----:B------:R-:W4:Y:S04]  /*0890*/  @P0 LDG.E R20, desc[UR4][R10.64+0xa8] ;  /* 0x0000a8040a140981 */ /* 0x000f28000c1e1900 */
[----:B------:R-:W4:Y:S04]  /*08a0*/  @P4 LDG.E R25, desc[UR4][R10.64+0xf0] ;  /* 0x0000f0040a194981 */ /* 0x000f28000c1e1900 */
        /* <DEDUP_REMOVED lines=21> */
[----:B------:R-:W-:Y:S02]  /*0a00*/  LOP3.LUT P0, RZ, R24, 0x8000, RZ, 0xc0, !PT ;  /* 0x0000800018ff7812 */ /* 0x000fe4000780c0ff */
[----:B----4-:R-:W-:Y:S01]  /*0a10*/  @P5 LOP3.LUT R15, R15, R26, RZ, 0x3c, !PT ;  /* 0x0000001a0f0f5212 */ /* 0x010fe200078e3cff */
[----:B------:R-:W4:Y:S04]  /*0a20*/  @P3 LDG.E R24, desc[UR4][R10.64+0xe4] ;  /* 0x0000e4040a183981 */ /* 0x000f28000c1e1900 */
[----:B------:R-:W2:Y:S01]  /*0a30*/  @P6 LDG.E R26, desc[UR4][R10.64+0x118] ;  /* 0x000118040a1a6981 */ /* 0x000ea2000c1e1900 */
        /* <DEDUP_REMOVED lines=8> */
[----:B---3--:R-:W-:-:S03]  /*0ac0*/  @P2 LOP3.LUT R3, R3, R22, RZ, 0x3c, !PT ;  /* 0x0000001603032212 */ /* 0x008fc600078e3cff */
[----:B------:R-:W3:Y:S01]  /*0ad0*/  @P4 LDG.E R22, desc[UR4][R10.64+0x100] ;  /* 0x000100040a164981 */ /* 0x000ee2000c1e1900 */
[----:B--2---:R-:W-:-:S03]  /*0ae0*/  @P6 LOP3.LUT R15, R15, R26, RZ, 0x3c, !PT ;  /* 0x0000001a0f0f6212 */ /* 0x004fc600078e3cff */
[----:B------:R-:W2:Y:S01]  /*0af0*/  @P0 LDG.E R26, desc[UR4][R10.64+0x12c] ;  /* 0x00012c040a1a0981 */ /* 0x000ea2000c1e1900 */
[----:B----4-:R-:W-:-:S03]  /*0b00*/  @P2 LOP3.LUT R2, R2, R23, RZ, 0x3c, !PT ;  /* 0x0000001702022212 */ /* 0x010fc600078e3cff */
[----:B------:R-:W4:Y:S01]  /*0b10*/  @P4 LDG.E R23, desc[UR4][R10.64+0xfc] ;  /* 0x0000fc040a174981 */ /* 0x000f22000c1e1900 */
[----:B------:R-:W-:-:S03]  /*0b20*/  @P2 LOP3.LUT R5, R5, R20, RZ, 0x3c, !PT ;  /* 0x0000001405052212 */ /* 0x000fc600078e3cff */
[----:B------:R-:W4:Y:S01]  /*0b30*/  @P4 LDG.E R20, desc[UR4][R10.64+0xf8] ;  /* 0x0000f8040a144981 */ /* 0x000f22000c1e1900 */
[----:B------:R-:W-:Y:S02]  /*0b40*/  @P3 LOP3.LUT R2, R2, R27, RZ, 0x3c, !PT ;  /* 0x0000001b02023212 */ /* 0x000fe400078e3cff */
[----:B------:R-:W-:Y:S01]  /*0b50*/  @P3 LOP3.LUT R4, R4, R25, RZ, 0x3c, !PT ;  /* 0x0000001904043212 */ /* 0x000fe200078e3cff */
[----:B------:R-:W4:Y:S01]  /*0b60*/  @P5 LDG.E R27, desc[UR4][R10.64+0x110] ;  /* 0x000110040a1b5981 */ /* 0x000f22000c1e1900 */
[----:B------:R-:W-:-:S03]  /*0b70*/  @P3 LOP3.LUT R5, R5, R24, RZ, 0x3c, !PT ;  /* 0x0000001805053212 */ /* 0x000fc600078e3cff */
[----:B------:R-:W4:Y:S04]  /*0b80*/  @P5 LDG.E R25, desc[UR4][R10.64+0x108] ;  /* 0x000108040a195981 */ /* 0x000f28000c1e1900 */
        /* <DEDUP_REMOVED lines=19> */
[----:B------:R-:W-:-:S05]  /*0cc0*/  VIADD R19, R19, 0x10 ;  /* 0x0000001013137836 */ /* 0x000fca0000000000 */
[----:B------:R-:W-:Y:S02]  /*0cd0*/  ISETP.NE.AND P1, PT, R19, 0x20, PT ;  /* 0x000000201300780c */ /* 0x000fe40003f25270 */
[----:B------:R-:W-:Y:S02]  /*0ce0*/  @P5 LOP3.LUT R3, R3, R18, RZ, 0x3c, !PT ;  /* 0x0000001203035212 */ /* 0x000fe400078e3cff */
[----:B------:R-:W-:Y:S02]  /*0cf0*/  @P6 LOP3.LUT R4, R4, R21, RZ, 0x3c, !PT ;  /* 0x0000001504046212 */ /* 0x000fe400078e3cff */
[----:B---3--:R-:W-:-:S04]  /*0d00*/  @P6 LOP3.LUT R3, R3, R22, RZ, 0x3c, !PT ;  /* 0x0000001603036212 */ /* 0x008fc800078e3cff */
[----:B--2---:R-:W-:Y:S02]  /*0d10*/  @P0 LOP3.LUT R3, R3, R26, RZ, 0x3c, !PT ;  /* 0x0000001a03030212 */ /* 0x004fe400078e3cff */
[----:B----4-:R-:W-:Y:S02]  /*0d20*/  @P6 LOP3.LUT R2, R2, R23, RZ, 0x3c, !PT ;  /* 0x0000001702026212 */ /* 0x010fe400078e3cff */
[----:B------:R-:W-:Y:S02]  /*0d30*/  @P6 LOP3.LUT R5, R5, R20, RZ, 0x3c, !PT ;  /* 0x0000001405056212 */ /* 0x000fe400078e3cff */
[----:B------:R-:W-:Y:S02]  /*0d40*/  @P0 LOP3.LUT R2, R2, R27, RZ, 0x3c, !PT ;  /* 0x0000001b02020212 */ /* 0x000fe400078e3cff */
[----:B------:R-:W-:Y:S02]  /*0d50*/  @P0 LOP3.LUT R4, R4, R25, RZ, 0x3c, !PT ;  /* 0x0000001904040212 */ /* 0x000fe400078e3cff */
[----:B------:R-:W-:Y:S01]  /*0d60*/  @P0 LOP3.LUT R5, R5, R24, RZ, 0x3c, !PT ;  /* 0x0000001805050212 */ /* 0x000fe200078e3cff */
[----:B------:R-:W-:Y:S06]  /*0d70*/  @P1 BRA `(.L_x_113) ;  /* 0xfffffff400481947 */ /* 0x000fec000383ffff */
[----:B------:R-:W-:-:S05]  /*0d80*/  VIADD R17, R17, 0x1 ;  /* 0x0000000111117836 */ /* 0x000fca0000000000 */
[----:B------:R-:W-:-:S13]  /*0d90*/  ISETP.NE.AND P0, PT, R17, 0x5, PT ;  /* 0x000000051100780c */ /* 0x000fda0003f05270 */
[----:B------:R-:W-:Y:S05]  /*0da0*/  @P0 BRA `(.L_x_114) ;  /* 0xfffffff400300947 */ /* 0x000fea000383ffff */
[----:B------:R1:W-:Y:S01]  /*0db0*/  STG.E.64 desc[UR4][R6.64+0x8], R4 ;  /* 0x0000080406007986 */ /* 0x0003e2000c101b04 */
[----:B------:R-:W-:Y:S01]  /*0dc0*/  VIADD R14, R14, 0x1 ;  /* 0x000000010e0e7836 */ /* 0x000fe20000000000 */
[----:B------:R-:W-:Y:S02]  /*0dd0*/  LOP3.LUT R11, R13, 0x3, RZ, 0xc0, !PT ;  /* 0x000000030d0b7812 */ /* 0x000fe400078ec0ff */
[----:B------:R1:W-:Y:S02]  /*0de0*/  STG.E.64 desc[UR4][R6.64+0x10], R2 ;  /* 0x0000100206007986 */ /* 0x0003e4000c101b04 */
[----:B------:R-:W-:Y:S02]  /*0df0*/  ISETP.GE.U32.AND P0, PT, R14, R11, PT ;  /* 0x0000000b0e00720c */ /* 0x000fe40003f06070 */
[----:B------:R1:W-:Y:S11]  /*0e00*/  STG.E desc[UR4][R6.64+0x4], R15 ;  /* 0x0000040f06007986 */ /* 0x0003f6000c101904 */
[----:B------:R-:W-:Y:S05]  /*0e10*/  @!P0 BRA `(.L_x_115) ;  /* 0xfffffff400048947 */ /* 0x000fea000383ffff */
.L_x_112:
[----:B------:R-:W-:Y:S05]  /*0e20*/  BSYNC.RECONVERGENT B1 ;  /* 0x0000000000017941 */ /* 0x000fea0003800200 */
.L_x_111:
[C---:B------:R-:W-:Y:S01]  /*0e30*/  ISETP.GT.U32.AND P0, PT, R13.reuse, 0x3, PT ;  /* 0x000000030d00780c */ /* 0x040fe20003f04070 */
[----:B------:R-:W-:Y:S01]  /*0e40*/  VIADD R12, R12, 0x1 ;  /* 0x000000010c0c7836 */ /* 0x000fe20000000000 */
[--C-:B------:R-:W-:Y:S02]  /*0e50*/  SHF.R.U64 R13, R13, 0x2, R0.reuse ;  /* 0x000000020d0d7819 */ /* 0x100fe40000001200 */
[----:B------:R-:W-:Y:S02]  /*0e60*/  ISETP.GT.U32.AND.EX P0, PT, R0, RZ, PT, P0 ;  /* 0x000000ff0000720c */ /* 0x000fe40003f04100 */
[----:B------:R-:W-:-:S11]  /*0e70*/  SHF.R.U32.HI R0, RZ, 0x2, R0 ;  /* 0x00000002ff007819 */ /* 0x000fd60000011600 */
[----:B------:R-:W-:Y:S05]  /*0e80*/  @P0 BRA `(.L_x_116) ;  /* 0xfffffff000c80947 */ /* 0x000fea000383ffff */
.L_x_110:
[----:B------:R-:W-:Y:S05]  /*0e90*/  BSYNC.RECONVERGENT B0 ;  /* 0x0000000000007941 */ /* 0x000fea0003800200 */
.L_x_109:
[----:B------:R-:W-:Y:S04]  /*0ea0*/  STG.E.64 desc[UR4][R6.64+0x18], RZ ;  /* 0x000018ff06007986 */ /* 0x000fe8000c101b04 */
[----:B------:R-:W-:Y:S04]  /*0eb0*/  STG.E desc[UR4][R6.64+0x20], RZ ;  /* 0x000020ff06007986 */ /* 0x000fe8000c101904 */
[----:B------:R-:W-:Y:S01]  /*0ec0*/  STG.E.64 desc[UR4][R6.64+0x28], RZ ;  /* 0x000028ff06007986 */ /* 0x000fe2000c101b04 */
[----:B------:R-:W-:Y:S05]  /*0ed0*/  EXIT ;  /* 0x000000000000794d */ /* 0x000fea0003800000 */
.L_x_117:
        /* <DEDUP_REMOVED lines=10> */
.L_x_127:


//--------------------- .nv.global.init           --------------------------
	.section	.nv.global.init,"aw",@progbits
	.align	4
.nv.global.init:
	.type		mrg32k3aM1SubSeq,@object
	.size		mrg32k3aM1SubSeq,(mrg32k3aM2SubSeq - mrg32k3aM1SubSeq)
mrg32k3aM1SubSeq:
        /*0000*/ 	.byte	0x0b, 0xcc, 0xee, 0x04, 0x73, 0x29, 0x8b, 0x6f, 0xf6, 0x53, 0x03, 0xf6, 0x23, 0xf6, 0xea, 0xda
        /* <DEDUP_REMOVED lines=125> */
	.type		mrg32k3aM2SubSeq,@object
	.size		mrg32k3aM2SubSeq,(mrg32k3aM1 - mrg32k3aM2SubSeq)
mrg32k3aM2SubSeq:
        /* <DEDUP_REMOVED lines=126> */
	.type		mrg32k3aM1,@object
	.size		mrg32k3aM1,(mrg32k3aM1Seq - mrg32k3aM1)
mrg32k3aM1:
        /* <DEDUP_REMOVED lines=144> */
	.type		mrg32k3aM1Seq,@object
	.size		mrg32k3aM1Seq,(mrg32k3aM2 - mrg32k3aM1Seq)
mrg32k3aM1Seq:
        /* <DEDUP_REMOVED lines=144> */
	.type		mrg32k3aM2,@object
	.size		mrg32k3aM2,(mrg32k3aM2Seq - mrg32k3aM2)
mrg32k3aM2:
        /* <DEDUP_REMOVED lines=144> */
	.type		mrg32k3aM2Seq,@object
	.size		mrg32k3aM2Seq,(precalc_xorwow_matrix - mrg32k3aM2Seq)
mrg32k3aM2Seq:
        /* <DEDUP_REMOVED lines=144> */
	.type		precalc_xorwow_matrix,@object
	.size		precalc_xorwow_matrix,(precalc_xorwow_offset_matrix - precalc_xorwow_matrix)
precalc_xorwow_matrix:
        /* <DEDUP_REMOVED lines=6400> */
	.type		precalc_xorwow_offset_matrix,@object
	.size		precalc_xorwow_offset_matrix,(.L_1 - precalc_xorwow_offset_matrix)
precalc_xorwow_offset_matrix:
        /* <DEDUP_REMOVED lines=6400> */
.L_1:


//--------------------- .nv.shared.reserved.0     --------------------------
	.section	.nv.shared.reserved.0,"aw",@nobits
	.weak		__nv_reservedSMEM_offset_0_alias
	.size		__nv_reservedSMEM_offset_0_alias, 0, 64
	.other		__nv_reservedSMEM_offset_0_alias,@"STO_CUDA_RESERVED_SHARED STV_DEFAULT"
__nv_reservedSMEM_offset_0_alias:
	.zero		0
	.zero		64


//--------------------- .nv.shared._Z18topp_filter_kernelPfif --------------------------
	.section	.nv.shared._Z18topp_filter_kernelPfif,"aw",@nobits
	.sectionflags	@""
	.align	4
.nv.shared._Z18topp_filter_kernelPfif:
	.zero		1028


//--------------------- .nv.shared._Z18topk_filter_kernelPfS_ii --------------------------
	.section	.nv.shared._Z18topk_filter_kernelPfS_ii,"aw",@nobits
	.sectionflags	@""
	.align	4
.nv.shared._Z18topk_filter_kernelPfS_ii:
	.zero		1028


//--------------------- .nv.shared._Z14softmax_kernelPfi --------------------------
	.section	.nv.shared._Z14softmax_kernelPfi,"aw",@nobits
	.sectionflags	@""
	.align	4
.nv.shared._Z14softmax_kernelPfi:
	.zero		3080


//--------------------- .nv.constant0._Z13sample_kernelPiPKfiP17curandStateXORWOW --------------------------
	.section	.nv.constant0._Z13sample_kernelPiPKfiP17curandStateXORWOW,"a",@progbits
	.sectionflags	@""
	.align	4
.nv.constant0._Z13sample_kernelPiPKfiP17curandStateXORWOW:
	.zero		928


//--------------------- .nv.constant0._Z18topp_filter_kernelPfif --------------------------
	.section	.nv.constant0._Z18topp_filter_kernelPfif,"a",@progbits
	.sectionflags	@""
	.align	4
.nv.constant0._Z18topp_filter_kernelPfif:
	.zero		912


//--------------------- .nv.constant0._Z18topk_filter_kernelPfS_ii --------------------------
	.section	.nv.constant0._Z18topk_filter_kernelPfS_ii,"a",@progbits
	.sectionflags	@""
	.align	4
.nv.constant0._Z18topk_filter_kernelPfS_ii:
	.zero		920


//--------------------- .nv.constant0._Z14softmax_kernelPfi --------------------------
	.section	.nv.constant0._Z14softmax_kernelPfi,"a",@progbits
	.sectionflags	@""
	.align	4
.nv.constant0._Z14softmax_kernelPfi:
	.zero		908


//--------------------- .nv.constant0._Z25repetition_penalty_kernelPfPKiif --------------------------
	.section	.nv.constant0._Z25repetition_penalty_kernelPfPKiif,"a",@progbits
	.sectionflags	@""
	.align	4
.nv.constant0._Z25repetition_penalty_kernelPfPKiif:
	.zero		920


//--------------------- .nv.constant0._Z24temperature_scale_kernelPfif --------------------------
	.section	.nv.constant0._Z24temperature_scale_kernelPfif,"a",@progbits
	.sectionflags	@""
	.align	4
.nv.constant0._Z24temperature_scale_kernelPfif:
	.zero		912


//--------------------- .nv.constant0._Z15init_rng_kernelP17curandStateXORWOWy --------------------------
	.section	.nv.constant0._Z15init_rng_kernelP17curandStateXORWOWy,"a",@progbits
	.sectionflags	@""
	.align	4
.nv.constant0._Z15init_rng_kernelP17curandStateXORWOWy:
	.zero		912


//--------------------- SYMBOLS --------------------------

	.type		.nv.reservedSmem.offset0,@object
	.size		.nv.reservedSmem.offset0,0x4
	.type		.nv.reservedSmem.cap,@object
	.size		.nv.reservedSmem.cap,0x4
